// auto-generated by cutlass_sweep.gemm — config: {"arch": "sm_90", "cluster_m": 2, "cluster_n": 1, "dtype": "e5m2", "stages": 4, "tile_k": 64, "tile_m": 128, "tile_n": 128}
#include "cutlass/cutlass.h"
#include "cutlass/gemm/collective/collective_builder.hpp"
#include "cutlass/gemm/device/gemm_universal_adapter.h"
#include "cutlass/gemm/kernel/gemm_universal.hpp"
#include "cutlass/epilogue/collective/collective_builder.hpp"

using ElemA = cutlass::float_e5m2_t;
using ElemB = cutlass::float_e5m2_t;
using ElemCD = cutlass::float_e5m2_t;
using Acc  = float;
using TileShape    = cute::Shape<cute::_128, cute::_128, cute::_64>;
using ClusterShape = cute::Shape<cute::_2, cute::_1, cute::_1>;

using CollectiveEpilogue = typename cutlass::epilogue::collective::CollectiveBuilder<
    cutlass::arch::Sm90, cutlass::arch::OpClassTensorOp,
    TileShape, ClusterShape,
    cutlass::epilogue::collective::EpilogueTileAuto,
    Acc, Acc,
    ElemCD, cutlass::layout::RowMajor, 128 / cutlass::sizeof_bits<ElemCD>::value,
    ElemCD, cutlass::layout::RowMajor, 128 / cutlass::sizeof_bits<ElemCD>::value,
    cutlass::epilogue::collective::EpilogueScheduleAuto
  >::CollectiveOp;

using CollectiveMainloop = typename cutlass::gemm::collective::CollectiveBuilder<
    cutlass::arch::Sm90, cutlass::arch::OpClassTensorOp,
    ElemA, cutlass::layout::RowMajor, 128 / cutlass::sizeof_bits<ElemA>::value,
    ElemB, cutlass::layout::ColumnMajor, 128 / cutlass::sizeof_bits<ElemB>::value,
    Acc,
    TileShape, ClusterShape,
    cutlass::gemm::collective::StageCount<4>,
    cutlass::gemm::collective::KernelScheduleAuto
  >::CollectiveOp;

using GemmKernel = cutlass::gemm::kernel::GemmUniversal<
    cute::Shape<int,int,int,int>,
    CollectiveMainloop,
    CollectiveEpilogue
>;
using Gemm = cutlass::gemm::device::GemmUniversalAdapter<GemmKernel>;

// Force the device kernel symbol into the cubin without needing a host main.
auto* _anchor = &cutlass::device_kernel<GemmKernel>;


// ===== COMPILED SASS (sm_90a) =====

	.target	sm_90a

	.elftype	@"ET_EXEC"


//--------------------- .note.nv.tkinfo           --------------------------
	.section	.note.nv.tkinfo,"",@"SHT_NOTE"
	.sectionflags	@"SHF_NOTE_NV_TKINFO"
	.tkinfo
        /*0018*/ 	.word	0x00000002
        /*0030*/ 	.string	""
        /*0030*/ 	.string	"ptxas"
        /*0030*/ 	.string	"Cuda compilation tools, release 13.0, V13.0.88"
        /*0030*/ 	.string	"Build cuda_13.0.r13.0/compiler.36424714_0"
        /*0030*/ 	.string	"-arch sm_90a -m 64 "



//--------------------- .note.nv.cuinfo           --------------------------
	.section	.note.nv.cuinfo,"",@"SHT_NOTE"
	.sectionflags	@"SHF_NOTE_NV_CUINFO"
        /*0018*/ 	.short	0x0002
        /*001a*/ 	.short	0x005a
        /*001c*/ 	.short	0x0082
	.zero		2


//--------------------- .nv.info                  --------------------------
	.section	.nv.info,"",@"SHT_CUDA_INFO"
	.align	4


	//----- nvinfo : EIATTR_REGCOUNT
	.align		4
        /*0000*/ 	.byte	0x04, 0x2f
        /*0002*/ 	.short	(.L_12 - .L_11)
	.align		4
.L_11:
        /*0004*/ 	.word	index@(_ZN7cutlass13device_kernelINS_4gemm6kernel13GemmUniversalIN4cute5tupleIJiiiiEEENS1_10collective13CollectiveMmaINS1_37MainloopSm90TmaGmmaWarpSpecializedFP8ILi4ENS5_IJNS4_1CILi2EEENSA_ILi1EEESC_EEENS1_35KernelTmaWarpSpecializedCooperativeEEENS5_IJNSA_ILi128EEESG_NSA_ILi64EEEEEENS_12float_e5m2_tENS5_IJlSC_lEEESJ_SK_NS4_8TiledMMAINS4_8MMA_AtomIJNS4_4SM904GMMA31MMA_64x128x32_F32E5M2E5M2_SS_TNILNSO_7ScaleInE1ELSQ_1EEEEEENS4_6LayoutISD_NS5_IJSC_NSA_ILi0EEESU_EEEEENS5_IJNS4_10UnderscoreESX_SX_EEEEENS4_13SM90_TMA_LOADENS4_14ComposedLayoutINS4_7SwizzleILi2ELi4ELi3EEENS4_18smem_ptr_flag_bitsILi8EEENST_INS5_IJNSA_ILi8EEESH_EEENS5_IJSH_SC_EEEEEEEvNS4_8identityENS4_23SM90_TMA_LOAD_MULTICASTES1A_vS1B_EENS_8epilogue10collective6detail29Sm90TmaWarpSpecializedAdapterINS1F_15DefaultEpilogueISJ_SK_SK_NS1E_6thread17LinearCombinationISJ_Li1EffLNS1J_9ScaleType4KindE0ELNS_15FloatRoundStyleE2ESJ_EENS1_15EpilogueDefaultEEEEEvvEEEEvNT_6ParamsE)
        /*0008*/ 	.word	0x000000a8


	//----- nvinfo : EIATTR_FRAME_SIZE
	.align		4
.L_12:
        /*000c*/ 	.byte	0x04, 0x11
        /*000e*/ 	.short	(.L_14 - .L_13)
	.align		4
.L_13:
        /*0010*/ 	.word	index@(_ZN7cutlass13device_kernelINS_4gemm6kernel13GemmUniversalIN4cute5tupleIJiiiiEEENS1_10collective13CollectiveMmaINS1_37MainloopSm90TmaGmmaWarpSpecializedFP8ILi4ENS5_IJNS4_1CILi2EEENSA_ILi1EEESC_EEENS1_35KernelTmaWarpSpecializedCooperativeEEENS5_IJNSA_ILi128EEESG_NSA_ILi64EEEEEENS_12float_e5m2_tENS5_IJlSC_lEEESJ_SK_NS4_8TiledMMAINS4_8MMA_AtomIJNS4_4SM904GMMA31MMA_64x128x32_F32E5M2E5M2_SS_TNILNSO_7ScaleInE1ELSQ_1EEEEEENS4_6LayoutISD_NS5_IJSC_NSA_ILi0EEESU_EEEEENS5_IJNS4_10UnderscoreESX_SX_EEEEENS4_13SM90_TMA_LOADENS4_14ComposedLayoutINS4_7SwizzleILi2ELi4ELi3EEENS4_18smem_ptr_flag_bitsILi8EEENST_INS5_IJNSA_ILi8EEESH_EEENS5_IJSH_SC_EEEEEEEvNS4_8identityENS4_23SM90_TMA_LOAD_MULTICASTES1A_vS1B_EENS_8epilogue10collective6detail29Sm90TmaWarpSpecializedAdapterINS1F_15DefaultEpilogueISJ_SK_SK_NS1E_6thread17LinearCombinationISJ_Li1EffLNS1J_9ScaleType4KindE0ELNS_15FloatRoundStyleE2ESJ_EENS1_15EpilogueDefaultEEEEEvvEEEEvNT_6ParamsE)
        /*0014*/ 	.word	0x00000000


	//----- nvinfo : EIATTR_MIN_STACK_SIZE
	.align		4
.L_14:
        /*0018*/ 	.byte	0x04, 0x12
        /*001a*/ 	.short	(.L_16 - .L_15)
	.align		4
.L_15:
        /*001c*/ 	.word	index@(_ZN7cutlass13device_kernelINS_4gemm6kernel13GemmUniversalIN4cute5tupleIJiiiiEEENS1_10collective13CollectiveMmaINS1_37MainloopSm90TmaGmmaWarpSpecializedFP8ILi4ENS5_IJNS4_1CILi2EEENSA_ILi1EEESC_EEENS1_35KernelTmaWarpSpecializedCooperativeEEENS5_IJNSA_ILi128EEESG_NSA_ILi64EEEEEENS_12float_e5m2_tENS5_IJlSC_lEEESJ_SK_NS4_8TiledMMAINS4_8MMA_AtomIJNS4_4SM904GMMA31MMA_64x128x32_F32E5M2E5M2_SS_TNILNSO_7ScaleInE1ELSQ_1EEEEEENS4_6LayoutISD_NS5_IJSC_NSA_ILi0EEESU_EEEEENS5_IJNS4_10UnderscoreESX_SX_EEEEENS4_13SM90_TMA_LOADENS4_14ComposedLayoutINS4_7SwizzleILi2ELi4ELi3EEENS4_18smem_ptr_flag_bitsILi8EEENST_INS5_IJNSA_ILi8EEESH_EEENS5_IJSH_SC_EEEEEEEvNS4_8identityENS4_23SM90_TMA_LOAD_MULTICASTES1A_vS1B_EENS_8epilogue10collective6detail29Sm90TmaWarpSpecializedAdapterINS1F_15DefaultEpilogueISJ_SK_SK_NS1E_6thread17LinearCombinationISJ_Li1EffLNS1J_9ScaleType4KindE0ELNS_15FloatRoundStyleE2ESJ_EENS1_15EpilogueDefaultEEEEEvvEEEEvNT_6ParamsE)
        /*0020*/ 	.word	0x00000000
.L_16:


//--------------------- .nv.compat                --------------------------
	.section	.nv.compat,"",@"SHT_CUDA_COMPAT_INFO"
	.align	4
        /*0000*/ 	.byte	0x02, 0x09, 0x01, 0x00, 0x02, 0x02, 0x04, 0x00, 0x02, 0x05, 0x05, 0x00, 0x03, 0x07, 0x01, 0x01
        /*0010*/ 	.byte	0x02, 0x03, 0x01, 0x00, 0x02, 0x06, 0x01, 0x00, 0x04, 0x0b, 0x08, 0x00, 0x00, 0x00, 0x00, 0x00
        /*0020*/ 	.byte	0x00, 0x00, 0x00, 0x00


//--------------------- .nv.info._ZN7cutlass13device_kernelINS_4gemm6kernel13GemmUniversalIN4cute5tupleIJiiiiEEENS1_10collective13CollectiveMmaINS1_37MainloopSm90TmaGmmaWarpSpecializedFP8ILi4ENS5_IJNS4_1CILi2EEENSA_ILi1EEESC_EEENS1_35KernelTmaWarpSpecializedCooperativeEEENS5_IJNSA_ILi128EEESG_NSA_ILi64EEEEEENS_12float_e5m2_tENS5_IJlSC_lEEESJ_SK_NS4_8TiledMMAINS4_8MMA_AtomIJNS4_4SM904GMMA31MMA_64x128x32_F32E5M2E5M2_SS_TNILNSO_7ScaleInE1ELSQ_1EEEEEENS4_6LayoutISD_NS5_IJSC_NSA_ILi0EEESU_EEEEENS5_IJNS4_10UnderscoreESX_SX_EEEEENS4_13SM90_TMA_LOADENS4_14ComposedLayoutINS4_7SwizzleILi2ELi4ELi3EEENS4_18smem_ptr_flag_bitsILi8EEENST_INS5_IJNSA_ILi8EEESH_EEENS5_IJSH_SC_EEEEEEEvNS4_8identityENS4_23SM90_TMA_LOAD_MULTICASTES1A_vS1B_EENS_8epilogue10collective6detail29Sm90TmaWarpSpecializedAdapterINS1F_15DefaultEpilogueISJ_SK_SK_NS1E_6thread17LinearCombinationISJ_Li1EffLNS1J_9ScaleType4KindE0ELNS_15FloatRoundStyleE2ESJ_EENS1_15EpilogueDefaultEEEEEvvEEEEvNT_6ParamsE --------------------------
	.section	.nv.info._ZN7cutlass13device_kernelINS_4gemm6kernel13GemmUniversalIN4cute5tupleIJiiiiEEENS1_10collective13CollectiveMmaINS1_37MainloopSm90TmaGmmaWarpSpecializedFP8ILi4ENS5_IJNS4_1CILi2EEENSA_ILi1EEESC_EEENS1_35KernelTmaWarpSpecializedCooperativeEEENS5_IJNSA_ILi128EEESG_NSA_ILi64EEEEEENS_12float_e5m2_tENS5_IJlSC_lEEESJ_SK_NS4_8TiledMMAINS4_8MMA_AtomIJNS4_4SM904GMMA31MMA_64x128x32_F32E5M2E5M2_SS_TNILNSO_7ScaleInE1ELSQ_1EEEEEENS4_6LayoutISD_NS5_IJSC_NSA_ILi0EEESU_EEEEENS5_IJNS4_10UnderscoreESX_SX_EEEEENS4_13SM90_TMA_LOADENS4_14ComposedLayoutINS4_7SwizzleILi2ELi4ELi3EEENS4_18smem_ptr_flag_bitsILi8EEENST_INS5_IJNSA_ILi8EEESH_EEENS5_IJSH_SC_EEEEEEEvNS4_8identityENS4_23SM90_TMA_LOAD_MULTICASTES1A_vS1B_EENS_8epilogue10collective6detail29Sm90TmaWarpSpecializedAdapterINS1F_15DefaultEpilogueISJ_SK_SK_NS1E_6thread17LinearCombinationISJ_Li1EffLNS1J_9ScaleType4KindE0ELNS_15FloatRoundStyleE2ESJ_EENS1_15EpilogueDefaultEEEEEvvEEEEvNT_6ParamsE,"",@"SHT_CUDA_INFO"
	.sectionflags	@""
	.align	4


	//----- nvinfo : EIATTR_CUDA_API_VERSION
	.align		4
        /*0000*/ 	.byte	0x04, 0x37
        /*0002*/ 	.short	(.L_18 - .L_17)
.L_17:
        /*0004*/ 	.word	0x00000082


	//----- nvinfo : EIATTR_KPARAM_INFO
	.align		4
.L_18:
        /*0008*/ 	.byte	0x04, 0x17
        /*000a*/ 	.short	(.L_20 - .L_19)
.L_19:
        /*000c*/ 	.word	0x00000000
        /*0010*/ 	.short	0x0000
        /*0012*/ 	.short	0x0070
        /*0014*/ 	.byte	0x00, 0xf0, 0x01, 0x10


	//----- nvinfo : EIATTR_SPARSE_MMA_MASK
	.align		4
.L_20:
        /*0018*/ 	.byte	0x03, 0x50
        /*001a*/ 	.short	0x0000


	//----- nvinfo : EIATTR_MAXREG_COUNT
	.align		4
        /*001c*/ 	.byte	0x03, 0x1b
        /*001e*/ 	.short	0x00a8


	//----- nvinfo : EIATTR_NUM_BARRIERS
	.align		4
        /*0020*/ 	.byte	0x02, 0x4c
        /*0022*/ 	.byte	0x01
	.zero		1


	//----- nvinfo : EIATTR_MERCURY_ISA_VERSION
	.align		4
        /*0024*/ 	.byte	0x03, 0x5f
        /*0026*/ 	.short	0x0101


	//----- nvinfo : EIATTR_INT_WARP_WIDE_INSTR_OFFSETS
	.align		4
        /*0028*/ 	.byte	0x04, 0x31
        /*002a*/ 	.short	(.L_22 - .L_21)


	//   ....[0]....
.L_21:
        /*002c*/ 	.word	0x000004a0


	//   ....[1]....
        /*0030*/ 	.word	0x000004d0


	//   ....[2]....
        /*0034*/ 	.word	0x00000650


	//   ....[3]....
        /*0038*/ 	.word	0x00002d70


	//----- nvinfo : EIATTR_COOP_GROUP_MASK_REGIDS
	.align		4
.L_22:
        /*003c*/ 	.byte	0x04, 0x29
        /*003e*/ 	.short	(.L_24 - .L_23)


	//   ....[0]....
.L_23:
        /*0040*/ 	.word	0xffffffff


	//   ....[1]....
        /*0044*/ 	.word	0xffffffff


	//   ....[2]....
        /*0048*/ 	.word	0xffffffff


	//   ....[3]....
        /*004c*/ 	.word	0xffffffff


	//   ....[4]....
        /*0050*/ 	.word	0xffffffff


	//   ....[5]....
        /*0054*/ 	.word	0xffffffff


	//----- nvinfo : EIATTR_COOP_GROUP_INSTR_OFFSETS
	.align		4
.L_24:
        /*0058*/ 	.byte	0x04, 0x28
        /*005a*/ 	.short	(.L_26 - .L_25)


	//   ....[0]....
.L_25:
        /*005c*/ 	.word	0x00000060


	//   ....[1]....
        /*0060*/ 	.word	0x00000070


	//   ....[2]....
        /*0064*/ 	.word	0x00000130


	//   ....[3]....
        /*0068*/ 	.word	0x000002d0


	//   ....[4]....
        /*006c*/ 	.word	0x000007f0


	//   ....[5]....
        /*0070*/ 	.word	0x00001270


	//----- nvinfo : EIATTR_REG_RECONFIG
	.align		4
.L_26:
        /*0074*/ 	.byte	0x01, 0x54
	.zero		2


	//----- nvinfo : EIATTR_MBARRIER_INSTR_OFFSETS
	.align		4
        /*0078*/ 	.byte	0x04, 0x39
        /*007a*/ 	.short	(.L_28 - .L_27)


	//   ....[0]....
.L_27:
        /*007c*/ 	.word	0x00000230
        /*0080*/ 	.word	0x000000ff
        /*0084*/ 	.word	0x00000000
        /*0088*/ 	.short	0x0100
        /*008a*/ 	.byte	0x08
	.zero		1


	//   ....[1]....
        /*008c*/ 	.word	0x00000240
        /*0090*/ 	.word	0x000000ff
        /*0094*/ 	.word	0x00000020
        /*0098*/ 	.short	0x0100
        /*009a*/ 	.byte	0x08
	.zero		1


	//   ....[2]....
        /*009c*/ 	.word	0x00000250
        /*00a0*/ 	.word	0x000000ff
        /*00a4*/ 	.word	0x00000008
        /*00a8*/ 	.short	0x0100
        /*00aa*/ 	.byte	0x08
	.zero		1


	//   ....[3]....
        /*00ac*/ 	.word	0x00000260
        /*00b0*/ 	.word	0x000000ff
        /*00b4*/ 	.word	0x00000028
        /*00b8*/ 	.short	0x0100
        /*00ba*/ 	.byte	0x08
	.zero		1


	//   ....[4]....
        /*00bc*/ 	.word	0x00000270
        /*00c0*/ 	.word	0x000000ff
        /*00c4*/ 	.word	0x00000010
        /*00c8*/ 	.short	0x0100
        /*00ca*/ 	.byte	0x08
	.zero		1


	//   ....[5]....
        /*00cc*/ 	.word	0x00000280
        /*00d0*/ 	.word	0x000000ff
        /*00d4*/ 	.word	0x00000030
        /*00d8*/ 	.short	0x0100
        /*00da*/ 	.byte	0x08
	.zero		1


	//   ....[6]....
        /*00dc*/ 	.word	0x00000290
        /*00e0*/ 	.word	0x000000ff
        /*00e4*/ 	.word	0x00000018
        /*00e8*/ 	.short	0x0100
        /*00ea*/ 	.byte	0x08
	.zero		1


	//   ....[7]....
        /*00ec*/ 	.word	0x000002a0
        /*00f0*/ 	.word	0x000000ff
        /*00f4*/ 	.word	0x00000038
        /*00f8*/ 	.short	0x0100
        /*00fa*/ 	.byte	0x08
	.zero		1


	//   ....[8]....
        /*00fc*/ 	.word	0x000006e0
        /*0100*/ 	.word	0x000000ff
        /*0104*/ 	.word	0x00000050
        /*0108*/ 	.short	0x0100
        /*010a*/ 	.byte	0x06
	.zero		1


	//   ....[9]....
        /*010c*/ 	.word	0x00000780
        /*0110*/ 	.word	0x000000ff
        /*0114*/ 	.word	0x00000058
        /*0118*/ 	.short	0x0100
        /*011a*/ 	.byte	0x06
	.zero		1


	//   ....[10]....
        /*011c*/ 	.word	0x000017a0
        /*0120*/ 	.word	0x000000ff
        /*0124*/ 	.word	0x00000000
        /*0128*/ 	.short	0x010a
        /*012a*/ 	.byte	0x06
	.zero		1


	//   ....[11]....
        /*012c*/ 	.word	0x000017e0
        /*0130*/ 	.word	0x000000ff
        /*0134*/ 	.word	0x00000000
        /*0138*/ 	.short	0x010a
        /*013a*/ 	.byte	0x06
	.zero		1


	//   ....[12]....
        /*013c*/ 	.word	0x00002110
        /*0140*/ 	.word	0x000000ff
        /*0144*/ 	.word	0x00000000
        /*0148*/ 	.short	0x010a
        /*014a*/ 	.byte	0x0c
	.zero		1


	//   ....[13]....
        /*014c*/ 	.word	0x00002150
        /*0150*/ 	.word	0x000000ff
        /*0154*/ 	.word	0x00000000
        /*0158*/ 	.short	0x010a
        /*015a*/ 	.byte	0x0c
	.zero		1


	//   ....[14]....
        /*015c*/ 	.word	0x00002780
        /*0160*/ 	.word	0x0000008c
        /*0164*/ 	.word	0x00000000
        /*0168*/ 	.short	0x0101
        /*016a*/ 	.byte	0x3f
	.zero		1


	//   ....[15]....
        /*016c*/ 	.word	0x00002df0
        /*0170*/ 	.word	0x0000000c
        /*0174*/ 	.word	0x00000000
        /*0178*/ 	.short	0x0101
        /*017a*/ 	.byte	0x3f
	.zero		1


	//   ....[16]....
        /*017c*/ 	.word	0x000086f0
        /*0180*/ 	.word	0x00000013
        /*0184*/ 	.word	0x00000020
        /*0188*/ 	.short	0x010a
        /*018a*/ 	.byte	0x3f
	.zero		1


	//   ....[17]....
        /*018c*/ 	.word	0x00008a90
        /*0190*/ 	.word	0x00000006
        /*0194*/ 	.word	0x00000058
        /*0198*/ 	.short	0x0101
        /*019a*/ 	.byte	0x3f
	.zero		1


	//   ....[18]....
        /*019c*/ 	.word	0x00009190
        /*01a0*/ 	.word	0x00000005
        /*01a4*/ 	.word	0x00000000
        /*01a8*/ 	.short	0x010a
        /*01aa*/ 	.byte	0x3f
	.zero		1


	//   ....[19]....
        /*01ac*/ 	.word	0x00009210
        /*01b0*/ 	.word	0x00000007
        /*01b4*/ 	.word	0x00000000
        /*01b8*/ 	.short	0x010a
        /*01ba*/ 	.byte	0x3f
	.zero		1


	//   ....[20]....
        /*01bc*/ 	.word	0x000092a0
        /*01c0*/ 	.word	0x00000006
        /*01c4*/ 	.word	0x00000000
        /*01c8*/ 	.short	0x010a
        /*01ca*/ 	.byte	0x3f
	.zero		1


	//   ....[21]....
        /*01cc*/ 	.word	0x00009330
        /*01d0*/ 	.word	0x00000003
        /*01d4*/ 	.word	0x00000000
        /*01d8*/ 	.short	0x010a
        /*01da*/ 	.byte	0x3f
	.zero		1


	//   ....[22]....
        /*01dc*/ 	.word	0x000093a0
        /*01e0*/ 	.word	0x0000000d
        /*01e4*/ 	.word	0x00000000
        /*01e8*/ 	.short	0x010a
        /*01ea*/ 	.byte	0x3f
	.zero		1


	//   ....[23]....
        /*01ec*/ 	.word	0x00009400
        /*01f0*/ 	.word	0x00000091
        /*01f4*/ 	.word	0x00000000
        /*01f8*/ 	.short	0x010a
        /*01fa*/ 	.byte	0x3f
	.zero		1


	//   ....[24]....
        /*01fc*/ 	.word	0x000094d0
        /*0200*/ 	.word	0x00000013
        /*0204*/ 	.word	0x00000020
        /*0208*/ 	.short	0x010a
        /*020a*/ 	.byte	0x3f
	.zero		1


	//   ....[25]....
        /*020c*/ 	.word	0x000095a0
        /*0210*/ 	.word	0x00000005
        /*0214*/ 	.word	0x00000000
        /*0218*/ 	.short	0x010a
        /*021a*/ 	.byte	0x3f
	.zero		1


	//   ....[26]....
        /*021c*/ 	.word	0x000095f0
        /*0220*/ 	.word	0x00000007
        /*0224*/ 	.word	0x00000000
        /*0228*/ 	.short	0x010a
        /*022a*/ 	.byte	0x3f
	.zero		1


	//   ....[27]....
        /*022c*/ 	.word	0x00009640
        /*0230*/ 	.word	0x00000006
        /*0234*/ 	.word	0x00000000
        /*0238*/ 	.short	0x010a
        /*023a*/ 	.byte	0x3f
	.zero		1


	//----- nvinfo : EIATTR_NUM_MBARRIERS
	.align		4
.L_28:
        /*023c*/ 	.byte	0x03, 0x38
        /*023e*/ 	.short	0x000a


	//----- nvinfo : EIATTR_EXIT_INSTR_OFFSETS
	.align		4
        /*0240*/ 	.byte	0x04, 0x1c
        /*0242*/ 	.short	(.L_30 - .L_29)


	//   ....[0]....
.L_29:
        /*0244*/ 	.word	0x00000950


	//   ....[1]....
        /*0248*/ 	.word	0x00001140


	//   ....[2]....
        /*024c*/ 	.word	0x00007e10


	//   ....[3]....
        /*0250*/ 	.word	0x00008370


	//   ....[4]....
        /*0254*/ 	.word	0x00009380


	//----- nvinfo : EIATTR_MAX_THREADS
	.align		4
.L_30:
        /*0258*/ 	.byte	0x04, 0x05
        /*025a*/ 	.short	(.L_32 - .L_31)
.L_31:
        /*025c*/ 	.word	0x00000180
        /*0260*/ 	.word	0x00000001
        /*0264*/ 	.word	0x00000001


	//----- nvinfo : EIATTR_CRS_STACK_SIZE
	.align		4
.L_32:
        /*0268*/ 	.byte	0x04, 0x1e
        /*026a*/ 	.short	(.L_34 - .L_33)
.L_33:
        /*026c*/ 	.word	0x00000000


	//----- nvinfo : EIATTR_CBANK_PARAM_SIZE
	.align		4
.L_34:
        /*0270*/ 	.byte	0x03, 0x19
        /*0272*/ 	.short	0x0470


	//----- nvinfo : EIATTR_PARAM_CBANK
	.align		4
        /*0274*/ 	.byte	0x04, 0x0a
        /*0276*/ 	.short	(.L_36 - .L_35)
	.align		4
.L_35:
        /*0278*/ 	.word	index@(.nv.constant0._ZN7cutlass13device_kernelINS_4gemm6kernel13GemmUniversalIN4cute5tupleIJiiiiEEENS1_10collective13CollectiveMmaINS1_37MainloopSm90TmaGmmaWarpSpecializedFP8ILi4ENS5_IJNS4_1CILi2EEENSA_ILi1EEESC_EEENS1_35KernelTmaWarpSpecializedCooperativeEEENS5_IJNSA_ILi128EEESG_NSA_ILi64EEEEEENS_12float_e5m2_tENS5_IJlSC_lEEESJ_SK_NS4_8TiledMMAINS4_8MMA_AtomIJNS4_4SM904GMMA31MMA_64x128x32_F32E5M2E5M2_SS_TNILNSO_7ScaleInE1ELSQ_1EEEEEENS4_6LayoutISD_NS5_IJSC_NSA_ILi0EEESU_EEEEENS5_IJNS4_10UnderscoreESX_SX_EEEEENS4_13SM90_TMA_LOADENS4_14ComposedLayoutINS4_7SwizzleILi2ELi4ELi3EEENS4_18smem_ptr_flag_bitsILi8EEENST_INS5_IJNSA_ILi8EEESH_EEENS5_IJSH_SC_EEEEEEEvNS4_8identityENS4_23SM90_TMA_LOAD_MULTICASTES1A_vS1B_EENS_8epilogue10collective6detail29Sm90TmaWarpSpecializedAdapterINS1F_15DefaultEpilogueISJ_SK_SK_NS1E_6thread17LinearCombinationISJ_Li1EffLNS1J_9ScaleType4KindE0ELNS_15FloatRoundStyleE2ESJ_EENS1_15EpilogueDefaultEEEEEvvEEEEvNT_6ParamsE)
        /*027c*/ 	.short	0x0210
        /*027e*/ 	.short	0x0470


	//----- nvinfo : EIATTR_SW_WAR
	.align		4
.L_36:
        /*0280*/ 	.byte	0x04, 0x36
        /*0282*/ 	.short	(.L_38 - .L_37)
.L_37:
        /*0284*/ 	.word	0x00000008
.L_38:


//--------------------- .nv.callgraph             --------------------------
	.section	.nv.callgraph,"",@"SHT_CUDA_CALLGRAPH"
	.align	4
	.sectionentsize	8
	.align		4
        /*0000*/ 	.word	0x00000000
	.align		4
        /*0004*/ 	.word	0xffffffff
	.align		4
        /*0008*/ 	.word	0x00000000
	.align		4
        /*000c*/ 	.word	0xfffffffe
	.align		4
        /*0010*/ 	.word	0x00000000
	.align		4
        /*0014*/ 	.word	0xfffffffd
	.align		4
        /*0018*/ 	.word	0x00000000
	.align		4
        /*001c*/ 	.word	0xfffffffc


//--------------------- .nv.constant4             --------------------------
	.section	.nv.constant4,"a",@progbits
	.align	8
	.align		8
.nv.constant4:
        /*0000*/ 	.dword	_ZN39_INTERNAL_1431e3ff_4_k_cu_7d9839b2_53044cuda3std3__45__cpo5beginE
	.align		8
        /*0008*/ 	.dword	_ZN39_INTERNAL_1431e3ff_4_k_cu_7d9839b2_53044cuda3std3__45__cpo3endE
	.align		8
        /*0010*/ 	.dword	_ZN39_INTERNAL_1431e3ff_4_k_cu_7d9839b2_53044cuda3std3__45__cpo6cbeginE
	.align		8
        /*0018*/ 	.dword	_ZN39_INTERNAL_1431e3ff_4_k_cu_7d9839b2_53044cuda3std3__45__cpo4cendE
	.align		8
        /*0020*/ 	.dword	_ZN39_INTERNAL_1431e3ff_4_k_cu_7d9839b2_53044cuda3std3__441_GLOBAL__N__1431e3ff_4_k_cu_7d9839b2_53046ignoreE
	.align		8
        /*0028*/ 	.dword	_ZN39_INTERNAL_1431e3ff_4_k_cu_7d9839b2_53044cuda3std3__419piecewise_constructE
	.align		8
        /*0030*/ 	.dword	_ZN39_INTERNAL_1431e3ff_4_k_cu_7d9839b2_53044cuda3std3__48in_placeE
	.align		8
        /*0038*/ 	.dword	_ZN39_INTERNAL_1431e3ff_4_k_cu_7d9839b2_53044cuda3std6ranges3__45__cpo4swapE
	.align		8
        /*0040*/ 	.dword	_ZN39_INTERNAL_1431e3ff_4_k_cu_7d9839b2_53044cuda3std6ranges3__45__cpo9iter_moveE
	.align		8
        /*0048*/ 	.dword	_ZN39_INTERNAL_1431e3ff_4_k_cu_7d9839b2_53044cute7productE
	.align		8
        /*0050*/ 	.dword	_ZN39_INTERNAL_1431e3ff_4_k_cu_7d9839b2_53044cute1_E


//--------------------- .text._ZN7cutlass13device_kernelINS_4gemm6kernel13GemmUniversalIN4cute5tupleIJiiiiEEENS1_10collective13CollectiveMmaINS1_37MainloopSm90TmaGmmaWarpSpecializedFP8ILi4ENS5_IJNS4_1CILi2EEENSA_ILi1EEESC_EEENS1_35KernelTmaWarpSpecializedCooperativeEEENS5_IJNSA_ILi128EEESG_NSA_ILi64EEEEEENS_12float_e5m2_tENS5_IJlSC_lEEESJ_SK_NS4_8TiledMMAINS4_8MMA_AtomIJNS4_4SM904GMMA31MMA_64x128x32_F32E5M2E5M2_SS_TNILNSO_7ScaleInE1ELSQ_1EEEEEENS4_6LayoutISD_NS5_IJSC_NSA_ILi0EEESU_EEEEENS5_IJNS4_10UnderscoreESX_SX_EEEEENS4_13SM90_TMA_LOADENS4_14ComposedLayoutINS4_7SwizzleILi2ELi4ELi3EEENS4_18smem_ptr_flag_bitsILi8EEENST_INS5_IJNSA_ILi8EEESH_EEENS5_IJSH_SC_EEEEEEEvNS4_8identityENS4_23SM90_TMA_LOAD_MULTICASTES1A_vS1B_EENS_8epilogue10collective6detail29Sm90TmaWarpSpecializedAdapterINS1F_15DefaultEpilogueISJ_SK_SK_NS1E_6thread17LinearCombinationISJ_Li1EffLNS1J_9ScaleType4KindE0ELNS_15FloatRoundStyleE2ESJ_EENS1_15EpilogueDefaultEEEEEvvEEEEvNT_6ParamsE --------------------------
	.section	.text._ZN7cutlass13device_kernelINS_4gemm6kernel13GemmUniversalIN4cute5tupleIJiiiiEEENS1_10collective13CollectiveMmaINS1_37MainloopSm90TmaGmmaWarpSpecializedFP8ILi4ENS5_IJNS4_1CILi2EEENSA_ILi1EEESC_EEENS1_35KernelTmaWarpSpecializedCooperativeEEENS5_IJNSA_ILi128EEESG_NSA_ILi64EEEEEENS_12float_e5m2_tENS5_IJlSC_lEEESJ_SK_NS4_8TiledMMAINS4_8MMA_AtomIJNS4_4SM904GMMA31MMA_64x128x32_F32E5M2E5M2_SS_TNILNSO_7ScaleInE1ELSQ_1EEEEEENS4_6LayoutISD_NS5_IJSC_NSA_ILi0EEESU_EEEEENS5_IJNS4_10UnderscoreESX_SX_EEEEENS4_13SM90_TMA_LOADENS4_14ComposedLayoutINS4_7SwizzleILi2ELi4ELi3EEENS4_18smem_ptr_flag_bitsILi8EEENST_INS5_IJNSA_ILi8EEESH_EEENS5_IJSH_SC_EEEEEEEvNS4_8identityENS4_23SM90_TMA_LOAD_MULTICASTES1A_vS1B_EENS_8epilogue10collective6detail29Sm90TmaWarpSpecializedAdapterINS1F_15DefaultEpilogueISJ_SK_SK_NS1E_6thread17LinearCombinationISJ_Li1EffLNS1J_9ScaleType4KindE0ELNS_15FloatRoundStyleE2ESJ_EENS1_15EpilogueDefaultEEEEEvvEEEEvNT_6ParamsE,"ax",@progbits
	.align	128
.text._ZN7cutlass13device_kernelINS_4gemm6kernel13GemmUniversalIN4cute5tupleIJiiiiEEENS1_10collective13CollectiveMmaINS1_37MainloopSm90TmaGmmaWarpSpecializedFP8ILi4ENS5_IJNS4_1CILi2EEENSA_ILi1EEESC_EEENS1_35KernelTmaWarpSpecializedCooperativeEEENS5_IJNSA_ILi128EEESG_NSA_ILi64EEEEEENS_12float_e5m2_tENS5_IJlSC_lEEESJ_SK_NS4_8TiledMMAINS4_8MMA_AtomIJNS4_4SM904GMMA31MMA_64x128x32_F32E5M2E5M2_SS_TNILNSO_7ScaleInE1ELSQ_1EEEEEENS4_6LayoutISD_NS5_IJSC_NSA_ILi0EEESU_EEEEENS5_IJNS4_10UnderscoreESX_SX_EEEEENS4_13SM90_TMA_LOADENS4_14ComposedLayoutINS4_7SwizzleILi2ELi4ELi3EEENS4_18smem_ptr_flag_bitsILi8EEENST_INS5_IJNSA_ILi8EEESH_EEENS5_IJSH_SC_EEEEEEEvNS4_8identityENS4_23SM90_TMA_LOAD_MULTICASTES1A_vS1B_EENS_8epilogue10collective6detail29Sm90TmaWarpSpecializedAdapterINS1F_15DefaultEpilogueISJ_SK_SK_NS1E_6thread17LinearCombinationISJ_Li1EffLNS1J_9ScaleType4KindE0ELNS_15FloatRoundStyleE2ESJ_EENS1_15EpilogueDefaultEEEEEvvEEEEvNT_6ParamsE:
        .type           _ZN7cutlass13device_kernelINS_4gemm6kernel13GemmUniversalIN4cute5tupleIJiiiiEEENS1_10collective13CollectiveMmaINS1_37MainloopSm90TmaGmmaWarpSpecializedFP8ILi4ENS5_IJNS4_1CILi2EEENSA_ILi1EEESC_EEENS1_35KernelTmaWarpSpecializedCooperativeEEENS5_IJNSA_ILi128EEESG_NSA_ILi64EEEEEENS_12float_e5m2_tENS5_IJlSC_lEEESJ_SK_NS4_8TiledMMAINS4_8MMA_AtomIJNS4_4SM904GMMA31MMA_64x128x32_F32E5M2E5M2_SS_TNILNSO_7ScaleInE1ELSQ_1EEEEEENS4_6LayoutISD_NS5_IJSC_NSA_ILi0EEESU_EEEEENS5_IJNS4_10UnderscoreESX_SX_EEEEENS4_13SM90_TMA_LOADENS4_14ComposedLayoutINS4_7SwizzleILi2ELi4ELi3EEENS4_18smem_ptr_flag_bitsILi8EEENST_INS5_IJNSA_ILi8EEESH_EEENS5_IJSH_SC_EEEEEEEvNS4_8identityENS4_23SM90_TMA_LOAD_MULTICASTES1A_vS1B_EENS_8epilogue10collective6detail29Sm90TmaWarpSpecializedAdapterINS1F_15DefaultEpilogueISJ_SK_SK_NS1E_6thread17LinearCombinationISJ_Li1EffLNS1J_9ScaleType4KindE0ELNS_15FloatRoundStyleE2ESJ_EENS1_15EpilogueDefaultEEEEEvvEEEEvNT_6ParamsE,@function
        .size           _ZN7cutlass13device_kernelINS_4gemm6kernel13GemmUniversalIN4cute5tupleIJiiiiEEENS1_10collective13CollectiveMmaINS1_37MainloopSm90TmaGmmaWarpSpecializedFP8ILi4ENS5_IJNS4_1CILi2EEENSA_ILi1EEESC_EEENS1_35KernelTmaWarpSpecializedCooperativeEEENS5_IJNSA_ILi128EEESG_NSA_ILi64EEEEEENS_12float_e5m2_tENS5_IJlSC_lEEESJ_SK_NS4_8TiledMMAINS4_8MMA_AtomIJNS4_4SM904GMMA31MMA_64x128x32_F32E5M2E5M2_SS_TNILNSO_7ScaleInE1ELSQ_1EEEEEENS4_6LayoutISD_NS5_IJSC_NSA_ILi0EEESU_EEEEENS5_IJNS4_10UnderscoreESX_SX_EEEEENS4_13SM90_TMA_LOADENS4_14ComposedLayoutINS4_7SwizzleILi2ELi4ELi3EEENS4_18smem_ptr_flag_bitsILi8EEENST_INS5_IJNSA_ILi8EEESH_EEENS5_IJSH_SC_EEEEEEEvNS4_8identityENS4_23SM90_TMA_LOAD_MULTICASTES1A_vS1B_EENS_8epilogue10collective6detail29Sm90TmaWarpSpecializedAdapterINS1F_15DefaultEpilogueISJ_SK_SK_NS1E_6thread17LinearCombinationISJ_Li1EffLNS1J_9ScaleType4KindE0ELNS_15FloatRoundStyleE2ESJ_EENS1_15EpilogueDefaultEEEEEvvEEEEvNT_6ParamsE,(.L_x_204 - _ZN7cutlass13device_kernelINS_4gemm6kernel13GemmUniversalIN4cute5tupleIJiiiiEEENS1_10collective13CollectiveMmaINS1_37MainloopSm90TmaGmmaWarpSpecializedFP8ILi4ENS5_IJNS4_1CILi2EEENSA_ILi1EEESC_EEENS1_35KernelTmaWarpSpecializedCooperativeEEENS5_IJNSA_ILi128EEESG_NSA_ILi64EEEEEENS_12float_e5m2_tENS5_IJlSC_lEEESJ_SK_NS4_8TiledMMAINS4_8MMA_AtomIJNS4_4SM904GMMA31MMA_64x128x32_F32E5M2E5M2_SS_TNILNSO_7ScaleInE1ELSQ_1EEEEEENS4_6LayoutISD_NS5_IJSC_NSA_ILi0EEESU_EEEEENS5_IJNS4_10UnderscoreESX_SX_EEEEENS4_13SM90_TMA_LOADENS4_14ComposedLayoutINS4_7SwizzleILi2ELi4ELi3EEENS4_18smem_ptr_flag_bitsILi8EEENST_INS5_IJNSA_ILi8EEESH_EEENS5_IJSH_SC_EEEEEEEvNS4_8identityENS4_23SM90_TMA_LOAD_MULTICASTES1A_vS1B_EENS_8epilogue10collective6detail29Sm90TmaWarpSpecializedAdapterINS1F_15DefaultEpilogueISJ_SK_SK_NS1E_6thread17LinearCombinationISJ_Li1EffLNS1J_9ScaleType4KindE0ELNS_15FloatRoundStyleE2ESJ_EENS1_15EpilogueDefaultEEEEEvvEEEEvNT_6ParamsE)
        .other          _ZN7cutlass13device_kernelINS_4gemm6kernel13GemmUniversalIN4cute5tupleIJiiiiEEENS1_10collective13CollectiveMmaINS1_37MainloopSm90TmaGmmaWarpSpecializedFP8ILi4ENS5_IJNS4_1CILi2EEENSA_ILi1EEESC_EEENS1_35KernelTmaWarpSpecializedCooperativeEEENS5_IJNSA_ILi128EEESG_NSA_ILi64EEEEEENS_12float_e5m2_tENS5_IJlSC_lEEESJ_SK_NS4_8TiledMMAINS4_8MMA_AtomIJNS4_4SM904GMMA31MMA_64x128x32_F32E5M2E5M2_SS_TNILNSO_7ScaleInE1ELSQ_1EEEEEENS4_6LayoutISD_NS5_IJSC_NSA_ILi0EEESU_EEEEENS5_IJNS4_10UnderscoreESX_SX_EEEEENS4_13SM90_TMA_LOADENS4_14ComposedLayoutINS4_7SwizzleILi2ELi4ELi3EEENS4_18smem_ptr_flag_bitsILi8EEENST_INS5_IJNSA_ILi8EEESH_EEENS5_IJSH_SC_EEEEEEEvNS4_8identityENS4_23SM90_TMA_LOAD_MULTICASTES1A_vS1B_EENS_8epilogue10collective6detail29Sm90TmaWarpSpecializedAdapterINS1F_15DefaultEpilogueISJ_SK_SK_NS1E_6thread17LinearCombinationISJ_Li1EffLNS1J_9ScaleType4KindE0ELNS_15FloatRoundStyleE2ESJ_EENS1_15EpilogueDefaultEEEEEvvEEEEvNT_6ParamsE,@"STO_CUDA_ENTRY STV_DEFAULT"
_ZN7cutlass13device_kernelINS_4gemm6kernel13GemmUniversalIN4cute5tupleIJiiiiEEENS1_10collective13CollectiveMmaINS1_37MainloopSm90TmaGmmaWarpSpecializedFP8ILi4ENS5_IJNS4_1CILi2EEENSA_ILi1EEESC_EEENS1_35KernelTmaWarpSpecializedCooperativeEEENS5_IJNSA_ILi128EEESG_NSA_ILi64EEEEEENS_12float_e5m2_tENS5_IJlSC_lEEESJ_SK_NS4_8TiledMMAINS4_8MMA_AtomIJNS4_4SM904GMMA31MMA_64x128x32_F32E5M2E5M2_SS_TNILNSO_7ScaleInE1ELSQ_1EEEEEENS4_6LayoutISD_NS5_IJSC_NSA_ILi0EEESU_EEEEENS5_IJNS4_10UnderscoreESX_SX_EEEEENS4_13SM90_TMA_LOADENS4_14ComposedLayoutINS4_7SwizzleILi2ELi4ELi3EEENS4_18smem_ptr_flag_bitsILi8EEENST_INS5_IJNSA_ILi8EEESH_EEENS5_IJSH_SC_EEEEEEEvNS4_8identityENS4_23SM90_TMA_LOAD_MULTICASTES1A_vS1B_EENS_8epilogue10collective6detail29Sm90TmaWarpSpecializedAdapterINS1F_15DefaultEpilogueISJ_SK_SK_NS1E_6thread17LinearCombinationISJ_Li1EffLNS1J_9ScaleType4KindE0ELNS_15FloatRoundStyleE2ESJ_EENS1_15EpilogueDefaultEEEEEvvEEEEvNT_6ParamsE:
[----:B------:R-:W-:Y:S01]  /*0000*/  LDC R1, c[0x0][0x28] ;  /* 0x00000a00ff017b82 */ /* 0x000fe20000000800 */
[----:B------:R-:W0:Y:S01]  /*0010*/  S2R R0, SR_TID.X ;  /* 0x0000000000007919 */ /* 0x000e220000002100 */
[----:B------:R-:W-:Y:S01]  /*0020*/  ELECT P0, URZ, PT ;  /* 0x00000000003f782f */ /* 0x000fe20003800000 */
[----:B------:R-:W-:Y:S01]  /*0030*/  BSSY B0, `(.L_x_0) ;  /* 0x000000f000007945 */ /* 0x000fe20003800000 */
[--C-:B0-----:R-:W-:Y:S02]  /*0040*/  SHF.R.U32.HI R2, RZ, 0x5, R0.reuse ;  /* 0x00000005ff027819 */ /* 0x101fe40000011600 */
[----:B------:R-:W-:-:S03]  /*0050*/  SHF.R.U32.HI R3, RZ, 0x7, R0 ;  /* 0x00000007ff037819 */ /* 0x000fc60000011600 */
[----:B------:R-:W0:Y:S04]  /*0060*/  SHFL.IDX PT, R7, R2, RZ, 0x1f ;  /* 0x00001fff02077589 */ /* 0x000e2800000e0000 */
[----:B------:R-:W1:Y:S01]  /*0070*/  SHFL.IDX PT, R3, R3, RZ, 0x1f ;  /* 0x00001fff03037589 */ /* 0x000e6200000e0000 */
[----:B0-----:R-:W-:-:S13]  /*0080*/  ISETP.NE.OR P0, PT, R7, RZ, !P0 ;  /* 0x000000ff0700720c */ /* 0x001fda0004705670 */
[----:B-1----:R-:W-:Y:S05]  /*0090*/  @P0 BRA `(.L_x_1) ;  /* 0x0000000000200947 */ /* 0x002fea0003800000 */
[----:B------:R-:W-:Y:S02]  /*00a0*/  ULDC.64 UR4, c[0x0][0x198] ;  /* 0x0000660000047ab9 */ /* 0x000fe40000000a00 */
[----:B------:R-:W-:Y:S02]  /*00b0*/  UIADD3 UR6, UP0, UR4, 0xf0, URZ ;  /* 0x000000f004067890 */ /* 0x000fe4000ff1e03f */
[----:B------:R-:W-:Y:S02]  /*00c0*/  UIADD3 UR4, UP1, UR4, 0x1f0, URZ ;  /* 0x000001f004047890 */ /* 0x000fe4000ff3e03f */
[----:B------:R-:W-:Y:S02]  /*00d0*/  UIADD3.X UR7, URZ, UR5, URZ, UP0, !UPT ;  /* 0x000000053f077290 */ /* 0x000fe400087fe43f */
[----:B------:R-:W-:-:S07]  /*00e0*/  UIADD3.X UR5, URZ, UR5, URZ, UP1, !UPT ;  /* 0x000000053f057290 */ /* 0x000fce0008ffe43f */
[----:B------:R0:W-:Y:S02]  /*00f0*/  UTMACCTL.PF [UR6] ;  /* 0x00000000060079b9 */ /* 0x0001e40008040000 */
[----:B------:R0:W-:Y:S02]  /*0100*/  UTMACCTL.PF [UR4] ;  /* 0x00000000040079b9 */ /* 0x0001e40008040000 */
[----:B0-----:R-:W-:Y:S01]  /*0110*/  NOP ;  /* 0x0000000000007918 */ /* 0x001fe20000000000 */
.L_x_1:
[----:B------:R-:W-:Y:S05]  /*0120*/  BSYNC B0 ;  /* 0x0000000000007941 */ /* 0x000fea0003800000 */
.L_x_0:
[----:B------:R-:W0:Y:S02]  /*0130*/  SHFL.IDX PT, R4, R2, RZ, 0x1f ;  /* 0x00001fff02047589 */ /* 0x000e2400000e0000 */
[----:B0-----:R-:W-:-:S13]  /*0140*/  ISETP.NE.AND P0, PT, R4, RZ, PT ;  /* 0x000000ff0400720c */ /* 0x001fda0003f05270 */
[----:B------:R-:W-:Y:S05]  /*0150*/  @P0 BRA `(.L_x_2) ;  /* 0x0000000000580947 */ /* 0x000fea0003800000 */
[----:B------:R-:W0:Y:S01]  /*0160*/  S2UR UR8, SR_CgaCtaId ;  /* 0x00000000000879c3 */ /* 0x000e220000008800 */
[----:B------:R-:W-:Y:S01]  /*0170*/  UMOV UR4, 0x400 ;  /* 0x0000040000047882 */ /* 0x000fe20000000000 */
[----:B------:R-:W-:Y:S01]  /*0180*/  UMOV UR5, 0x1 ;  /* 0x0000000100057882 */ /* 0x000fe20000000000 */
[----:B------:R-:W-:Y:S01]  /*0190*/  UMOV UR6, 0x4 ;  /* 0x0000000400067882 */ /* 0x000fe20000000000 */
[----:B------:R-:W-:Y:S01]  /*01a0*/  ELECT P0, URZ, PT ;  /* 0x00000000003f782f */ /* 0x000fe20003800000 */
[----:B------:R-:W-:-:S04]  /*01b0*/  UIADD3 UR6, -UR6, 0x100000, URZ ;  /* 0x0010000006067890 */ /* 0x000fc8000fffe13f */
[----:B------:R-:W-:Y:S02]  /*01c0*/  USHF.L.U32 UR7, UR6, 0xb, URZ ;  /* 0x0000000b06077899 */ /* 0x000fe4000800063f */
[----:B------:R-:W-:Y:S02]  /*01d0*/  USHF.L.U32 UR6, UR6, 0x1, URZ ;  /* 0x0000000106067899 */ /* 0x000fe4000800063f */
[----:B0-----:R-:W-:Y:S02]  /*01e0*/  ULEA UR8, UR8, UR4, 0x18 ;  /* 0x0000000408087291 */ /* 0x001fe4000f8ec03f */
[----:B------:R-:W-:-:S04]  /*01f0*/  UIADD3 UR4, -UR5, 0x100000, URZ ;  /* 0x0010000005047890 */ /* 0x000fc8000fffe13f */
[----:B------:R-:W-:Y:S02]  /*0200*/  USHF.L.U32 UR5, UR4, 0xb, URZ ;  /* 0x0000000b04057899 */ /* 0x000fe4000800063f */
[----:B------:R-:W-:Y:S01]  /*0210*/  USHF.L.U32 UR4, UR4, 0x1, URZ ;  /* 0x0000000104047899 */ /* 0x000fe2000800063f */
[----:B------:R-:W0:Y:S11]  /*0220*/  FENCE.VIEW.ASYNC.S ;  /* 0x00000000000073c6 */ /* 0x000e360000000000 */
[----:B0-----:R0:W1:Y:S01]  /*0230*/  SYNCS.EXCH.64 URZ, [UR8], UR4 ;  /* 0x00000004083f75b2 */ /* 0x0010620008000100 */
[----:B------:R0:W2:Y:S01]  /*0240*/  SYNCS.EXCH.64 URZ, [UR8+0x20], UR6 ;  /* 0x00002006083f75b2 */ /* 0x0000a20008000100 */
[----:B------:R0:W3:Y:S01]  /*0250*/  SYNCS.EXCH.64 URZ, [UR8+0x8], UR4 ;  /* 0x00000804083f75b2 */ /* 0x0000e20008000100 */
[----:B------:R0:W4:Y:S01]  /*0260*/  SYNCS.EXCH.64 URZ, [UR8+0x28], UR6 ;  /* 0x00002806083f75b2 */ /* 0x0001220008000100 */
[----:B------:R0:W0:Y:S01]  /*0270*/  SYNCS.EXCH.64 URZ, [UR8+0x10], UR4 ;  /* 0x00001004083f75b2 */ /* 0x0000220008000100 */
[----:B------:R0:W0:Y:S01]  /*0280*/  SYNCS.EXCH.64 URZ, [UR8+0x30], UR6 ;  /* 0x00003006083f75b2 */ /* 0x0000220008000100 */
[----:B------:R0:W0:Y:S01]  /*0290*/  SYNCS.EXCH.64 URZ, [UR8+0x18], UR4 ;  /* 0x00001804083f75b2 */ /* 0x0000220008000100 */
[----:B------:R0:W0:Y:S01]  /*02a0*/  SYNCS.EXCH.64 URZ, [UR8+0x38], UR6 ;  /* 0x00003806083f75b2 */ /* 0x0000220008000100 */
[----:B------:R-:W-:Y:S01]  /*02b0*/  NOP ;  /* 0x0000000000007918 */ /* 0x000fe20000000000 */
.L_x_2:
[----:B------:R-:W-:Y:S01]  /*02c0*/  SHF.R.S32.HI R5, RZ, 0x1f, R0 ;  /* 0x0000001fff057819 */ /* 0x000fe20000011400 */
[----:B------:R-:W5:Y:S01]  /*02d0*/  SHFL.IDX PT, R2, R2, RZ, 0x1f ;  /* 0x00001fff02027589 */ /* 0x000f6200000e0000 */
[----:B0-----:R-:W0:Y:S01]  /*02e0*/  S2UR UR8, SR_CTAID.X ;  /* 0x00000000000879c3 */ /* 0x001e220000002500 */
[----:B------:R-:W-:Y:S02]  /*02f0*/  ELECT P0, URZ, PT ;  /* 0x00000000003f782f */ /* 0x000fe40003800000 */
[----:B------:R-:W-:Y:S01]  /*0300*/  LEA.HI R5, R5, R0, RZ, 0x7 ;  /* 0x0000000005057211 */ /* 0x000fe200078f38ff */
[----:B------:R-:W1:Y:S01]  /*0310*/  S2R R8, SR_CTAID.Y ;  /* 0x0000000000087919 */ /* 0x000e620000002600 */
[----:B------:R-:W-:Y:S01]  /*0320*/  SHF.R.S32.HI R11, RZ, 0x1f, R4 ;  /* 0x0000001fff0b7819 */ /* 0x000fe20000011404 */
[----:B------:R-:W-:Y:S01]  /*0330*/  ULDC UR4, c[0x0][0x150] ;  /* 0x0000540000047ab9 */ /* 0x000fe20000000800 */
[----:B------:R-:W-:Y:S01]  /*0340*/  LOP3.LUT R5, R5, 0xffffff80, RZ, 0xc0, !PT ;  /* 0xffffff8005057812 */ /* 0x000fe200078ec0ff */
[----:B------:R-:W-:Y:S01]  /*0350*/  VIADD R16, R3, 0xffffffff ;  /* 0xffffffff03107836 */ /* 0x000fe20000000000 */
[----:B------:R-:W-:Y:S01]  /*0360*/  LEA.HI R11, R11, R4, RZ, 0x2 ;  /* 0x000000040b0b7211 */ /* 0x000fe200078f10ff */
[----:B------:R-:W2:Y:S01]  /*0370*/  LDC R12, c[0x0][0x144] ;  /* 0x00005100ff0c7b82 */ /* 0x000ea20000000800 */
[----:B------:R-:W-:Y:S01]  /*0380*/  NOP ;  /* 0x0000000000007918 */ /* 0x000fe20000000000 */
[----:B------:R-:W-:Y:S01]  /*0390*/  IMAD.IADD R6, R0, 0x1, -R5 ;  /* 0x0000000100067824 */ /* 0x000fe200078e0a05 */
[----:B------:R-:W-:Y:S01]  /*03a0*/  LOP3.LUT R11, R11, 0x3ffffffc, RZ, 0xc0, !PT ;  /* 0x3ffffffc0b0b7812 */ /* 0x000fe200078ec0ff */
[----:B------:R-:W-:Y:S01]  /*03b0*/  NOP ;  /* 0x0000000000007918 */ /* 0x000fe20000000000 */
[----:B------:R-:W-:-:S02]  /*03c0*/  ISETP.NE.AND P4, PT, R3, RZ, PT ;  /* 0x000000ff0300720c */ /* 0x000fc40003f85270 */
[----:B------:R-:W-:Y:S01]  /*03d0*/  SHF.R.S32.HI R5, RZ, 0x1f, R6 ;  /* 0x0000001fff057819 */ /* 0x000fe20000011406 */
[----:B------:R-:W-:Y:S01]  /*03e0*/  IMAD.IADD R4, R4, 0x1, -R11 ;  /* 0x0000000104047824 */ /* 0x000fe200078e0a0b */
[----:B------:R-:W3:Y:S01]  /*03f0*/  LDC R14, c[0x0][0x140] ;  /* 0x00005000ff0e7b82 */ /* 0x000ee20000000800 */
[----:B------:R-:W-:Y:S02]  /*0400*/  ISETP.GE.U32.AND P6, PT, R16, 0x2, PT ;  /* 0x000000021000780c */ /* 0x000fe40003fc6070 */
[----:B------:R-:W-:Y:S02]  /*0410*/  LEA.HI R5, R5, R6, RZ, 0x3 ;  /* 0x0000000605057211 */ /* 0x000fe400078f18ff */
[----:B-----5:R-:W-:Y:S02]  /*0420*/  ISETP.NE.OR P0, PT, R2, RZ, !P0 ;  /* 0x000000ff0200720c */ /* 0x020fe40004705670 */
[--C-:B------:R-:W-:Y:S01]  /*0430*/  SHF.R.S32.HI R2, RZ, 0x3, R5.reuse ;  /* 0x00000003ff027819 */ /* 0x100fe20000011405 */
[----:B------:R-:W5:Y:S01]  /*0440*/  LDC R13, c[0x0][0x148] ;  /* 0x00005200ff0d7b82 */ /* 0x000f620000000800 */
[----:B------:R-:W-:-:S02]  /*0450*/  SHF.R.S32.HI R5, RZ, 0x1f, R5 ;  /* 0x0000001fff057819 */ /* 0x000fc40000011405 */
[----:B0-----:R-:W-:Y:S02]  /*0460*/  I2FP.F32.U32 R10, UR8 ;  /* 0x00000008000a7c45 */ /* 0x001fe40008201000 */
[----:B------:R-:W-:-:S03]  /*0470*/  LEA.HI R5, R5, R2, RZ, 0x2 ;  /* 0x0000000205057211 */ /* 0x000fc600078f10ff */
[----:B------:R-:W-:Y:S01]  /*0480*/  FMUL R10, R10, UR4 ;  /* 0x000000040a0a7c20 */ /* 0x000fe20008400000 */
[----:B------:R-:W-:Y:S01]  /*0490*/  LOP3.LUT R5, R5, 0xfffffffc, RZ, 0xc0, !PT ;  /* 0xfffffffc05057812 */ /* 0x000fe200078ec0ff */
[----:B------:R-:W-:Y:S01]  /*04a0*/  VOTEU.ALL UP0, P0 ;  /* 0x00000000003f7886 */ /* 0x000fe20000000000 */
[----:B-1----:R-:W-:Y:S01]  /*04b0*/  I2FP.F32.U32 R11, R8 ;  /* 0x00000008000b7245 */ /* 0x002fe20000201000 */
[----:B------:R-:W-:Y:S01]  /*04c0*/  ULDC UR4, c[0x0][0x154] ;  /* 0x0000550000047ab9 */ /* 0x000fe20000000800 */
[----:B------:R-:W-:Y:S01]  /*04d0*/  VOTEU.ALL UP1, P0 ;  /* 0x00000000003f7886 */ /* 0x000fe20000020000 */
[----:B------:R-:W0:Y:S01]  /*04e0*/  F2I.U32.TRUNC.NTZ R10, R10 ;  /* 0x0000000a000a7305 */ /* 0x000e22000020f000 */
[----:B------:R-:W-:Y:S01]  /*04f0*/  IMAD.IADD R5, R2, 0x1, -R5 ;  /* 0x0000000102057824 */ /* 0x000fe200078e0a05 */
[----:B------:R-:W1:Y:S01]  /*0500*/  @!UP0 S2UR UR7, SR_CgaCtaId ;  /* 0x00000000000789c3 */ /* 0x000e620000008800 */
[----:B------:R-:W-:Y:S01]  /*0510*/  @!UP0 UMOV UR6, 0x400 ;  /* 0x0000040000068882 */ /* 0x000fe20000000000 */
[----:B---3--:R-:W-:Y:S01]  /*0520*/  ISETP.EQ.U32.AND P3, PT, R14, 0x1, PT ;  /* 0x000000010e00780c */ /* 0x008fe20003f62070 */
[----:B------:R-:W-:-:S05]  /*0530*/  IMAD R5, R4, 0x4, R5 ;  /* 0x0000000404057824 */ /* 0x000fca00078e0205 */
[----:B------:R-:W-:-:S04]  /*0540*/  LEA.HI R2, R5, R5, RZ, 0x1 ;  /* 0x0000000505027211 */ /* 0x000fc800078f08ff */
[----:B------:R-:W-:Y:S01]  /*0550*/  LOP3.LUT R4, R2, 0xfffffffe, RZ, 0xc0, !PT ;  /* 0xfffffffe02047812 */ /* 0x000fe200078ec0ff */
[----:B0-----:R-:W-:Y:S02]  /*0560*/  IMAD.MOV R15, RZ, RZ, -R10 ;  /* 0x000000ffff0f7224 */ /* 0x001fe400078e0a0a */
[----:B------:R-:W-:Y:S01]  /*0570*/  FMUL R10, R11, UR4 ;  /* 0x000000040b0a7c20 */ /* 0x000fe20008400000 */
[----:B------:R-:W-:Y:S01]  /*0580*/  SHF.R.S32.HI R2, RZ, 0x1f, R7 ;  /* 0x0000001fff027819 */ /* 0x000fe20000011407 */
[----:B------:R-:W-:Y:S01]  /*0590*/  UMOV UR4, 0x20 ;  /* 0x0000002000047882 */ /* 0x000fe20000000000 */
[----:B--2---:R-:W-:Y:S01]  /*05a0*/  IMAD R12, R12, R15, UR8 ;  /* 0x000000080c0c7e24 */ /* 0x004fe2000f8e020f */
[----:B------:R-:W-:-:S04]  /*05b0*/  @!UP0 UIADD3 UR4, -UR4, 0x100000, URZ ;  /* 0x0010000004048890 */ /* 0x000fc8000fffe13f */
[----:B------:R-:W-:Y:S02]  /*05c0*/  @!UP0 USHF.L.U32 UR5, UR4, 0xb, URZ ;  /* 0x0000000b04058899 */ /* 0x000fe4000800063f */
[----:B------:R-:W-:Y:S01]  /*05d0*/  @!UP0 USHF.L.U32 UR4, UR4, 0x1, URZ ;  /* 0x0000000104048899 */ /* 0x000fe2000800063f */
[C---:B------:R-:W-:Y:S01]  /*05e0*/  IMAD.IADD R11, R5.reuse, 0x1, -R4 ;  /* 0x00000001050b7824 */ /* 0x040fe200078e0a04 */
[----:B------:R-:W0:Y:S01]  /*05f0*/  F2I.U32.TRUNC.NTZ R10, R10 ;  /* 0x0000000a000a7305 */ /* 0x000e22000020f000 */
[----:B------:R-:W-:Y:S01]  /*0600*/  LEA.HI R2, R2, R7, RZ, 0x2 ;  /* 0x0000000702027211 */ /* 0x000fe200078f10ff */
[----:B------:R-:W-:Y:S02]  /*0610*/  IMAD.SHL.U32 R4, R5, 0x4, RZ ;  /* 0x0000000405047824 */ /* 0x000fe400078e00ff */
[----:B------:R-:W-:Y:S01]  /*0620*/  ISETP.NE.AND P2, PT, R11, R12, PT ;  /* 0x0000000c0b00720c */ /* 0x000fe20003f45270 */
[----:B-1----:R-:W-:Y:S01]  /*0630*/  @!UP0 ULEA UR6, UR7, UR6, 0x18 ;  /* 0x0000000607068291 */ /* 0x002fe2000f8ec03f */
[----:B------:R-:W-:Y:S01]  /*0640*/  LOP3.LUT R2, R2, 0xfffffffc, RZ, 0xc0, !PT ;  /* 0xfffffffc02027812 */ /* 0x000fe200078ec0ff */
[----:B------:R-:W-:Y:S01]  /*0650*/  VOTEU.ALL UP0, P0 ;  /* 0x00000000003f7886 */ /* 0x000fe20000000000 */
[----:B------:R-:W-:-:S02]  /*0660*/  LOP3.LUT R5, R5, 0xc, R4, 0x78, !PT ;  /* 0x0000000c05057812 */ /* 0x000fc400078e7804 */
[----:B------:R-:W-:Y:S01]  /*0670*/  LOP3.LUT P0, RZ, R6, 0x7, RZ, 0xc0, !PT ;  /* 0x0000000706ff7812 */ /* 0x000fe2000780c0ff */
[----:B------:R-:W-:Y:S02]  /*0680*/  IMAD.IADD R7, R7, 0x1, -R2 ;  /* 0x0000000107077824 */ /* 0x000fe400078e0a02 */
[----:B------:R-:W-:Y:S01]  /*0690*/  IMAD.MOV.U32 R6, RZ, RZ, 0x1 ;  /* 0x00000001ff067424 */ /* 0x000fe200078e00ff */
[----:B------:R-:W-:Y:S01]  /*06a0*/  ISETP.LT.U32.AND P0, PT, R5, 0x2, !P0 ;  /* 0x000000020500780c */ /* 0x000fe20004701070 */
[----:B0-----:R-:W-:Y:S01]  /*06b0*/  IMAD.MOV R20, RZ, RZ, -R10 ;  /* 0x000000ffff147224 */ /* 0x001fe200078e0a0a */
[----:B------:R-:W-:Y:S01]  /*06c0*/  ISETP.NE.AND P1, PT, R7, 0x3, PT ;  /* 0x000000030700780c */ /* 0x000fe20003f25270 */
[----:B------:R-:W0:Y:S02]  /*06d0*/  FENCE.VIEW.ASYNC.S ;  /* 0x00000000000073c6 */ /* 0x000e240000000000 */
[----:B0-----:R0:W1:Y:S01]  /*06e0*/  @!UP0 SYNCS.EXCH.64 URZ, [UR6+0x50], UR4 ;  /* 0x00005004063f85b2 */ /* 0x0010620008000100 */
[----:B------:R-:W-:Y:S01]  /*06f0*/  @P2 LEA.HI R2, R5, R5, RZ, 0x1 ;  /* 0x0000000505022211 */ /* 0x000fe200078f08ff */
[----:B-----5:R-:W-:Y:S01]  /*0700*/  IMAD R11, R13, R20, R8 ;  /* 0x000000140d0b7224 */ /* 0x020fe200078e0208 */
[----:B------:R-:W-:-:S02]  /*0710*/  ISETP.EQ.OR P1, PT, R7, RZ, !P1 ;  /* 0x000000ff0700720c */ /* 0x000fc40004f22670 */
[----:B------:R-:W-:Y:S02]  /*0720*/  @P2 SHF.R.S32.HI R2, RZ, 0x1, R2 ;  /* 0x00000001ff022819 */ /* 0x000fe40000011402 */
[----:B------:R-:W-:Y:S02]  /*0730*/  ISETP.EQ.AND P1, PT, R3, RZ, P1 ;  /* 0x000000ff0300720c */ /* 0x000fe40000f22270 */
[----:B------:R-:W-:Y:S02]  /*0740*/  @P2 ISETP.NE.AND P5, PT, R2, R11, PT ;  /* 0x0000000b0200220c */ /* 0x000fe40003fa5270 */
[----:B------:R-:W-:Y:S02]  /*0750*/  SEL R3, RZ, 0x1, !P0 ;  /* 0x00000001ff037807 */ /* 0x000fe40004000000 */
[----:B------:R-:W-:Y:S02]  /*0760*/  @P2 SEL R6, RZ, 0x1, P5 ;  /* 0x00000001ff062807 */ /* 0x000fe40002800000 */
[----:B------:R-:W-:Y:S01]  /*0770*/  SEL R4, RZ, 0x1, !P1 ;  /* 0x00000001ff047807 */ /* 0x000fe20004800000 */
[----:B------:R0:W2:Y:S01]  /*0780*/  @!UP1 SYNCS.EXCH.64 URZ, [UR6+0x58], UR4 ;  /* 0x00005804063f95b2 */ /* 0x0000a20008000100 */
[----:B------:R-:W-:Y:S01]  /*0790*/  LOP3.LUT R6, R6, R3, RZ, 0xc0, !PT ;  /* 0x0000000306067212 */ /* 0x000fe200078ec0ff */
[----:B------:R-:W-:Y:S01]  /*07a0*/  NOP ;  /* 0x0000000000007918 */ /* 0x000fe20000000000 */
[----:B------:R-:W-:Y:S01]  /*07b0*/  SEL R4, R4, 0x2, P6 ;  /* 0x0000000204047807 */ /* 0x000fe20003000000 */
[----:B------:R-:W-:Y:S06]  /*07c0*/  @!P3 BRA `(.L_x_3) ;  /* 0x000000000008b947 */ /* 0x000fec0003800000 */
[----:B-12-4-:R-:W-:Y:S01]  /*07d0*/  UCGABAR_ARV ;  /* 0x00000000000079c7 */ /* 0x016fe20008000000 */
[----:B------:R-:W-:Y:S05]  /*07e0*/  BRA `(.L_x_4) ;  /* 0x0000000000047947 */ /* 0x000fea0003800000 */
.L_x_3:
[----:B-12-4-:R-:W-:Y:S01]  /*07f0*/  NOP ;  /* 0x0000000000007918 */ /* 0x016fe20000000000 */
.L_x_4:
[----:B------:R-:W1:Y:S01]  /*0800*/  LDC R2, c[0x0][0x65c] ;  /* 0x00019700ff027b82 */ /* 0x000e620000000800 */
[----:B------:R-:W-:Y:S01]  /*0810*/  IMAD.MOV.U32 R3, RZ, RZ, RZ ;  /* 0x000000ffff037224 */ /* 0x000fe200078e00ff */
[----:B-1----:R-:W-:Y:S01]  /*0820*/  ISETP.NE.AND P2, PT, R2, 0x1, PT ;  /* 0x000000010200780c */ /* 0x002fe20003f45270 */
[----:B------:R-:W-:-:S12]  /*0830*/  IMAD.U32 R2, RZ, RZ, UR8 ;  /* 0x00000008ff027e24 */ /* 0x000fd8000f8e00ff */
[----:B------:R-:W1:Y:S01]  /*0840*/  @P2 LDC R15, c[0x0][0x10] ;  /* 0x00000400ff0f2b82 */ /* 0x000e620000000800 */
[----:B------:R-:W-:Y:S02]  /*0850*/  @P2 IMAD.MOV.U32 R9, RZ, RZ, RZ ;  /* 0x000000ffff092224 */ /* 0x000fe400078e00ff */
[----:B------:R-:W-:-:S05]  /*0860*/  @P2 IMAD.MOV.U32 R17, RZ, RZ, RZ ;  /* 0x000000ffff112224 */ /* 0x000fca00078e00ff */
[----:B------:R-:W2:Y:S01]  /*0870*/  @!P2 LDC R11, c[0x0][0xc] ;  /* 0x00000300ff0bab82 */ /* 0x000ea20000000800 */
[----:B-1----:R-:W-:-:S04]  /*0880*/  @P2 IMAD.WIDE.U32 R14, R15, UR8, R8 ;  /* 0x000000080f0e2c25 */ /* 0x002fc8000f8e0008 */
[----:B--2---:R-:W-:-:S04]  /*0890*/  @!P2 IMAD.WIDE.U32 R10, R8, R11, R2 ;  /* 0x0000000b080aa225 */ /* 0x004fc800078e0002 */
[----:B------:R-:W-:Y:S02]  /*08a0*/  @P2 IMAD.MOV.U32 R2, RZ, RZ, R14 ;  /* 0x000000ffff022224 */ /* 0x000fe400078e000e */
[----:B------:R-:W-:Y:S02]  /*08b0*/  @P2 IMAD.IADD R3, R15, 0x1, R17 ;  /* 0x000000010f032824 */ /* 0x000fe400078e0211 */
[----:B------:R-:W-:Y:S02]  /*08c0*/  @!P2 IMAD.MOV.U32 R2, RZ, RZ, R10 ;  /* 0x000000ffff02a224 */ /* 0x000fe400078e000a */
[----:B------:R-:W-:Y:S01]  /*08d0*/  @!P2 IMAD.MOV.U32 R3, RZ, RZ, R11 ;  /* 0x000000ffff03a224 */ /* 0x000fe200078e000b */
[----:B------:R-:W-:Y:S06]  /*08e0*/  @!P3 BRA `(.L_x_5) ;  /* 0x00000000000cb947 */ /* 0x000fec0003800000 */
[----:B------:R-:W-:Y:S01]  /*08f0*/  UCGABAR_WAIT ;  /* 0x0000000000007dc7 */ /* 0x000fe20008000000 */
[----:B------:R-:W-:Y:S01]  /*0900*/  CCTL.IVALL ;  /* 0x00000000ff00798f */ /* 0x000fe20002000000 */
[----:B------:R-:W-:Y:S05]  /*0910*/  BRA `(.L_x_6) ;  /* 0x0000000000047947 */ /* 0x000fea0003800000 */
.L_x_5:
[----:B------:R-:W-:Y:S06]  /*0920*/  BAR.SYNC.DEFER_BLOCKING 0x0 ;  /* 0x0000000000007b1d */ /* 0x000fec0000010000 */
.L_x_6:
[----:B------:R-:W-:Y:S05]  /*0930*/  @!P4 BRA `(.L_x_7) ;  /* 0x000000740038c947 */ /* 0x000fea0003800000 */
[----:B------:R-:W-:-:S13]  /*0940*/  ISETP.GT.U32.AND P0, PT, R16, 0x1, PT ;  /* 0x000000011000780c */ /* 0x000fda0003f04070 */
[----:B0-----:R-:W-:Y:S05]  /*0950*/  @P0 EXIT ;  /* 0x000000000000094d */ /* 0x001fea0003800000 */
[----:B------:R-:W-:Y:S01]  /*0960*/  ULDC.64 UR4, c[0x0][0x650] ;  /* 0x0001940000047ab9 */ /* 0x000fe20000000a00 */
[----:B------:R-:W-:Y:S01]  /*0970*/  PRMT R14, RZ, 0x7610, R14 ;  /* 0x00007610ff0e7816 */ /* 0x000fe2000000000e */
[----:B------:R-:W-:Y:S01]  /*0980*/  IMAD.MOV.U32 R11, RZ, RZ, -0x1 ;  /* 0xffffffffff0b7424 */ /* 0x000fe200078e00ff */
[----:B------:R-:W-:Y:S01]  /*0990*/  ISETP.GE.U32.AND P0, PT, R2, UR4, PT ;  /* 0x0000000402007c0c */ /* 0x000fe2000bf06070 */
[----:B------:R-:W-:Y:S02]  /*09a0*/  IMAD.MOV.U32 R10, RZ, RZ, -0x1 ;  /* 0xffffffffff0a7424 */ /* 0x000fe400078e00ff */
[----:B------:R-:W-:Y:S01]  /*09b0*/  IMAD.MOV.U32 R7, RZ, RZ, -0x1 ;  /* 0xffffffffff077424 */ /* 0x000fe200078e00ff */
[----:B------:R-:W-:-:S13]  /*09c0*/  ISETP.GE.U32.AND.EX P0, PT, R3, UR5, PT, P0 ;  /* 0x0000000503007c0c */ /* 0x000fda000bf06100 */
[----:B------:R-:W-:Y:S05]  /*09d0*/  @P0 BRA `(.L_x_8) ;  /* 0x0000000400280947 */ /* 0x000fea0003800000 */
[----:B------:R-:W0:Y:S01]  /*09e0*/  LDC.64 R22, c[0x0][0x628] ;  /* 0x00018a00ff167b82 */ /* 0x000e220000000a00 */
[----:B------:R-:W-:Y:S02]  /*09f0*/  IMAD.MOV.U32 R10, RZ, RZ, R2 ;  /* 0x000000ffff0a7224 */ /* 0x000fe400078e0002 */
[----:B------:R-:W-:-:S05]  /*0a00*/  IMAD.MOV.U32 R11, RZ, RZ, R3 ;  /* 0x000000ffff0b7224 */ /* 0x000fca00078e0003 */
[----:B------:R-:W1:Y:S08]  /*0a10*/  LDC R18, c[0x0][0x630] ;  /* 0x00018c00ff127b82 */ /* 0x000e700000000800 */
[----:B------:R-:W2:Y:S01]  /*0a20*/  LDC.64 R24, c[0x0][0x620] ;  /* 0x00018800ff187b82 */ /* 0x000ea20000000a00 */
[----:B0-----:R-:W-:-:S04]  /*0a30*/  ISETP.NE.U32.AND P0, PT, R22, RZ, PT ;  /* 0x000000ff1600720c */ /* 0x001fc80003f05070 */
[----:B------:R-:W-:-:S13]  /*0a40*/  ISETP.NE.AND.EX P0, PT, R23, RZ, PT, P0 ;  /* 0x000000ff1700720c */ /* 0x000fda0003f05300 */
[----:B-12---:R-:W-:Y:S05]  /*0a50*/  @!P0 BRA `(.L_x_9) ;  /* 0x0000000000288947 */ /* 0x006fea0003800000 */
[----:B------:R-:W0:Y:S02]  /*0a60*/  LDC R7, c[0x0][0x634] ;  /* 0x00018d00ff077b82 */ /* 0x000e240000000800 */
[----:B0-----:R-:W-:-:S05]  /*0a70*/  IADD3 R7, P0, R2, R7, RZ ;  /* 0x0000000702077210 */ /* 0x001fca0007f1e0ff */
[----:B------:R-:W-:-:S04]  /*0a80*/  IMAD.X R19, RZ, RZ, R3, P0 ;  /* 0x000000ffff137224 */ /* 0x000fc800000e0603 */
[----:B------:R-:W-:-:S04]  /*0a90*/  IMAD.WIDE.U32 R10, R19, R22, RZ ;  /* 0x00000016130a7225 */ /* 0x000fc800078e00ff */
[----:B------:R-:W-:-:S04]  /*0aa0*/  IMAD.WIDE.U32 R14, P0, R7, R23, R10 ;  /* 0x00000017070e7225 */ /* 0x000fc8000780000a */
[----:B------:R-:W-:-:S04]  /*0ab0*/  IMAD.WIDE.U32 R10, R7, R22, RZ ;  /* 0x00000016070a7225 */ /* 0x000fc800078e00ff */
[----:B------:R-:W-:Y:S01]  /*0ac0*/  IMAD.X R17, RZ, RZ, RZ, P0 ;  /* 0x000000ffff117224 */ /* 0x000fe200000e06ff */
[----:B------:R-:W-:Y:S01]  /*0ad0*/  IADD3 RZ, P0, R11, R14, RZ ;  /* 0x0000000e0bff7210 */ /* 0x000fe20007f1e0ff */
[----:B------:R-:W-:-:S04]  /*0ae0*/  IMAD.MOV.U32 R16, RZ, RZ, R15 ;  /* 0x000000ffff107224 */ /* 0x000fc800078e000f */
[----:B------:R-:W-:-:S08]  /*0af0*/  IMAD.WIDE.U32.X R10, R19, R23, R16, P0 ;  /* 0x00000017130a7225 */ /* 0x000fd000000e0410 */
.L_x_9:
[----:B------:R-:W0:Y:S01]  /*0b00*/  LDC.64 R26, c[0x0][0x640] ;  /* 0x00019000ff1a7b82 */ /* 0x000e220000000a00 */
[--C-:B------:R-:W-:Y:S01]  /*0b10*/  SHF.R.U64 R28, R10, R18, R11.reuse ;  /* 0x000000120a1c7219 */ /* 0x100fe2000000120b */
[----:B------:R-:W-:Y:S01]  /*0b20*/  IMAD R29, R13, R20, R8 ;  /* 0x000000140d1d7224 */ /* 0x000fe200078e0208 */
[----:B------:R-:W-:Y:S01]  /*0b30*/  SHF.R.U32.HI R7, RZ, R18, R11 ;  /* 0x00000012ff077219 */ /* 0x000fe2000001160b */
[----:B------:R-:W-:Y:S01]  /*0b40*/  IMAD.MOV.U32 R23, RZ, RZ, 0x1 ;  /* 0x00000001ff177424 */ /* 0x000fe200078e00ff */
[----:B------:R-:W-:-:S03]  /*0b50*/  IADD3 R9, P0, RZ, -R28, RZ ;  /* 0x8000001cff097210 */ /* 0x000fc60007f1e0ff */
[----:B------:R-:W1:Y:S02]  /*0b60*/  LDC R16, c[0x0][0x618] ;  /* 0x00018600ff107b82 */ /* 0x000e640000000800 */
[----:B------:R-:W-:Y:S02]  /*0b70*/  IMAD.X R7, RZ, RZ, ~R7, P0 ;  /* 0x000000ffff077224 */ /* 0x000fe400000e0e07 */
[----:B------:R-:W-:-:S04]  /*0b80*/  IMAD.WIDE.U32 R10, R9, R24, R2 ;  /* 0x00000018090a7225 */ /* 0x000fc800078e0002 */
[----:B------:R-:W2:Y:S01]  /*0b90*/  LDC R15, c[0x0][0x608] ;  /* 0x00018200ff0f7b82 */ /* 0x000ea20000000800 */
[----:B------:R-:W-:-:S04]  /*0ba0*/  IMAD R14, R7, R24, RZ ;  /* 0x00000018070e7224 */ /* 0x000fc800078e02ff */
[----:B------:R-:W-:-:S03]  /*0bb0*/  IMAD R7, R9, R25, R14 ;  /* 0x0000001909077224 */ /* 0x000fc600078e020e */
[----:B------:R-:W3:Y:S01]  /*0bc0*/  LDC R22, c[0x0][0x658] ;  /* 0x00019600ff167b82 */ /* 0x000ee20000000800 */
[----:B------:R-:W-:Y:S01]  /*0bd0*/  IMAD.IADD R7, R11, 0x1, R7 ;  /* 0x000000010b077824 */ /* 0x000fe200078e0207 */
[----:B0-----:R-:W-:-:S04]  /*0be0*/  ISETP.NE.U32.AND P0, PT, R26, RZ, PT ;  /* 0x000000ff1a00720c */ /* 0x001fc80003f05070 */
[----:B------:R-:W-:Y:S02]  /*0bf0*/  ISETP.NE.AND.EX P0, PT, R27, RZ, PT, P0 ;  /* 0x000000ff1b00720c */ /* 0x000fe40003f05300 */
[----:B------:R-:W0:Y:S01]  /*0c00*/  LDC R18, c[0x0][0x600] ;  /* 0x00018000ff127b82 */ /* 0x000e220000000800 */
[-CC-:B-1----:R-:W-:Y:S02]  /*0c10*/  SHF.R.U64 R19, R10, R16.reuse, R7.reuse ;  /* 0x000000100a137219 */ /* 0x182fe40000001207 */
[----:B------:R-:W-:Y:S01]  /*0c20*/  SHF.R.U32.HI R10, RZ, R16, R7 ;  /* 0x00000010ff0a7219 */ /* 0x000fe20000011607 */
[----:B------:R-:W-:-:S04]  /*0c30*/  IMAD.MOV.U32 R7, RZ, RZ, -0x1 ;  /* 0xffffffffff077424 */ /* 0x000fc800078e00ff */
[----:B------:R-:W1:Y:S01]  /*0c40*/  LDC R21, c[0x0][0x648] ;  /* 0x00019200ff157b82 */ /* 0x000e620000000800 */
[-CC-:B--2---:R-:W-:Y:S02]  /*0c50*/  SHF.R.U64 R16, R19, R15.reuse, R10.reuse ;  /* 0x0000000f13107219 */ /* 0x184fe4000000120a */
[----:B------:R-:W-:-:S05]  /*0c60*/  SHF.R.U32.HI R9, RZ, R15, R10 ;  /* 0x0000000fff097219 */ /* 0x000fca000001160a */
[----:B------:R-:W2:Y:S01]  /*0c70*/  LDC R24, c[0x0][0x638] ;  /* 0x00018e00ff187b82 */ /* 0x000ea20000000800 */
[-CC-:B---3--:R-:W-:Y:S02]  /*0c80*/  SHF.R.U64 R20, R16, R22.reuse, R9.reuse ;  /* 0x0000001610147219 */ /* 0x188fe40000001209 */
[-C--:B------:R-:W-:Y:S02]  /*0c90*/  SHF.L.U32 R7, R7, R22.reuse, RZ ;  /* 0x0000001607077219 */ /* 0x080fe400000006ff */
[----:B------:R-:W-:Y:S01]  /*0ca0*/  SHF.R.U32.HI R9, RZ, R22, R9 ;  /* 0x00000016ff097219 */ /* 0x000fe20000011609 */
[----:B------:R-:W-:Y:S01]  /*0cb0*/  IMAD.MOV.U32 R8, RZ, RZ, R20 ;  /* 0x000000ffff087224 */ /* 0x000fe200078e0014 */
[----:B------:R-:W-:Y:S01]  /*0cc0*/  LOP3.LUT R13, RZ, R7, RZ, 0x33, !PT ;  /* 0x00000007ff0d7212 */ /* 0x000fe200078e33ff */
[----:B------:R-:W3:Y:S01]  /*0cd0*/  LDC R25, c[0x0][0x610] ;  /* 0x00018400ff197b82 */ /* 0x000ee20000000800 */
[----:B------:R-:W-:Y:S05]  /*0ce0*/  @!P0 BRA `(.L_x_10) ;  /* 0x0000000000288947 */ /* 0x000fea0003800000 */
[----:B------:R-:W4:Y:S02]  /*0cf0*/  LDC R7, c[0x0][0x64c] ;  /* 0x00019300ff077b82 */ /* 0x000f240000000800 */
[----:B----4-:R-:W-:-:S05]  /*0d00*/  IADD3 R7, P0, R20, R7, RZ ;  /* 0x0000000714077210 */ /* 0x010fca0007f1e0ff */
        /* <DEDUP_REMOVED lines=8> */
.L_x_10:
[----:B-1----:R-:W-:Y:S01]  /*0d90*/  SHF.R.U64 R9, R8, R21, R9 ;  /* 0x0000001508097219 */ /* 0x002fe20000001209 */
[----:B0-----:R-:W-:Y:S01]  /*0da0*/  VIADD R10, R18, 0xffffffff ;  /* 0xffffffff120a7836 */ /* 0x001fe20000000000 */
[----:B------:R-:W-:Y:S01]  /*0db0*/  SHF.L.U32 R7, R23, R22, RZ ;  /* 0x0000001617077219 */ /* 0x000fe200000006ff */
[----:B------:R-:W-:Y:S01]  /*0dc0*/  IMAD.MOV.U32 R14, RZ, RZ, 0x1 ;  /* 0x00000001ff0e7424 */ /* 0x000fe200078e00ff */
[----:B------:R-:W-:Y:S01]  /*0dd0*/  LOP3.LUT R8, R16, R13, RZ, 0xc0, !PT ;  /* 0x0000000d10087212 */ /* 0x000fe200078ec0ff */
[----:B------:R-:W-:Y:S01]  /*0de0*/  IMAD.MOV R11, RZ, RZ, -R9 ;  /* 0x000000ffff0b7224 */ /* 0x000fe200078e0a09 */
[----:B------:R-:W-:Y:S02]  /*0df0*/  SEL R12, R12, R29, !P2 ;  /* 0x0000001d0c0c7207 */ /* 0x000fe40005000000 */
[----:B------:R-:W-:Y:S01]  /*0e00*/  LOP3.LUT R10, R19, R10, RZ, 0xc0, !PT ;  /* 0x0000000a130a7212 */ /* 0x000fe200078ec0ff */
[----:B------:R-:W-:Y:S02]  /*0e10*/  IMAD R9, R7, R9, R8 ;  /* 0x0000000907097224 */ /* 0x000fe400078e0208 */
[----:B--2---:R-:W-:-:S02]  /*0e20*/  IMAD R7, R11, R24, R20 ;  /* 0x000000180b077224 */ /* 0x004fc400078e0214 */
[----:B---3--:R-:W-:Y:S02]  /*0e30*/  IMAD R12, R9, R25, R12 ;  /* 0x00000019090c7224 */ /* 0x008fe400078e020c */
[----:B------:R-:W-:-:S05]  /*0e40*/  IMAD R7, R7, R18, R10 ;  /* 0x0000001207077224 */ /* 0x000fca00078e020a */
[----:B------:R-:W-:Y:S02]  /*0e50*/  SEL R10, R7, R12, !P2 ;  /* 0x0000000c070a7207 */ /* 0x000fe40005000000 */
[----:B------:R-:W-:Y:S01]  /*0e60*/  SEL R11, R12, R7, !P2 ;  /* 0x000000070c0b7207 */ /* 0x000fe20005000000 */
[----:B------:R-:W-:-:S07]  /*0e70*/  IMAD.MOV.U32 R7, RZ, RZ, R28 ;  /* 0x000000ffff077224 */ /* 0x000fce00078e001c */
.L_x_8:
[----:B------:R-:W-:-:S08]  /*0e80*/  NOP ;  /* 0x0000000000007918 */ /* 0x000fd00000000000 */
[----:B------:R-:W0:Y:S02]  /*0e90*/  USETMAXREG.TRY_ALLOC.CTAPOOL UP0, 0xe8 ;  /* 0x000000e8000079c8 */ /* 0x000e240008000600 */
[----:B0-----:R-:W-:-:S13]  /*0ea0*/  PLOP3.LUT P0, PT, PT, PT, UP0, 0x80, 0x0 ;  /* 0x000000000000781c */ /* 0x001fda0003f0f008 */
[----:B------:R-:W-:Y:S05]  /*0eb0*/  @!P0 BRA `(.L_x_8) ;  /* 0xfffffffc00f08947 */ /* 0x000fea000383ffff */
[----:B------:R-:W-:Y:S01]  /*0ec0*/  ULDC.64 UR4, c[0x0][0x598] ;  /* 0x0001660000047ab9 */ /* 0x000fe20000000a00 */
[----:B------:R-:W-:Y:S01]  /*0ed0*/  ULDC.64 UR18, c[0x0][0x208] ;  /* 0x0000820000127ab9 */ /* 0x000fe20000000a00 */
[----:B------:R-:W-:-:S04]  /*0ee0*/  ISETP.NE.U32.AND P0, PT, RZ, UR4, PT ;  /* 0x00000004ff007c0c */ /* 0x000fc8000bf05070 */
[----:B------:R-:W-:-:S13]  /*0ef0*/  ISETP.NE.AND.EX P0, PT, RZ, UR5, PT, P0 ;  /* 0x00000005ff007c0c */ /* 0x000fda000bf05300 */
[----:B------:R-:W-:Y:S05]  /*0f00*/  @!P0 BRA `(.L_x_11) ;  /* 0x00000000001c8947 */ /* 0x000fea0003800000 */
[----:B------:R-:W0:Y:S02]  /*0f10*/  LDC.64 R8, c[0x0][0x598] ;  /* 0x00016600ff087b82 */ /* 0x000e240000000a00 */
[----:B0-----:R-:W2:Y:S02]  /*0f20*/  LDG.E.64 R8, desc[UR18][R8.64] ;  /* 0x0000001208087981 */ /* 0x001ea4000c1e1b00 */
[----:B--2---:R-:W-:-:S04]  /*0f30*/  ISETP.NE.U32.AND P0, PT, R8, RZ, PT ;  /* 0x000000ff0800720c */ /* 0x004fc80003f05070 */
[----:B------:R-:W-:-:S13]  /*0f40*/  ISETP.NE.AND.EX P0, PT, R9, RZ, PT, P0 ;  /* 0x000000ff0900720c */ /* 0x000fda0003f05300 */
[----:B------:R-:W-:Y:S05]  /*0f50*/  @!P0 BRA `(.L_x_11) ;  /* 0x0000000000088947 */ /* 0x000fea0003800000 */
[----:B------:R0:W5:Y:S01]  /*0f60*/  LD.E R8, desc[UR18][R8.64] ;  /* 0x0000001208087980 */ /* 0x000162000c101900 */
[----:B------:R-:W-:Y:S05]  /*0f70*/  BRA `(.L_x_12) ;  /* 0x0000000000207947 */ /* 0x000fea0003800000 */
.L_x_11:
[----:B------:R-:W-:Y:S02]  /*0f80*/  ULDC.64 UR4, c[0x0][0x588] ;  /* 0x0001620000047ab9 */ /* 0x000fe40000000a00 */
[----:B------:R-:W-:-:S04]  /*0f90*/  ISETP.NE.U32.AND P0, PT, RZ, UR4, PT ;  /* 0x00000004ff007c0c */ /* 0x000fc8000bf05070 */
[----:B------:R-:W-:-:S13]  /*0fa0*/  ISETP.NE.AND.EX P0, PT, RZ, UR5, PT, P0 ;  /* 0x00000005ff007c0c */ /* 0x000fda000bf05300 */
[----:B------:R-:W-:Y:S05]  /*0fb0*/  @!P0 BRA `(.L_x_13) ;  /* 0x00000000000c8947 */ /* 0x000fea0003800000 */
[----:B------:R-:W0:Y:S02]  /*0fc0*/  LDC.64 R8, c[0x0][0x588] ;  /* 0x00016200ff087b82 */ /* 0x000e240000000a00 */
[----:B0-----:R1:W5:Y:S01]  /*0fd0*/  LDG.E R8, desc[UR18][R8.64] ;  /* 0x0000001208087981 */ /* 0x001362000c1e1900 */
[----:B------:R-:W-:Y:S05]  /*0fe0*/  BRA `(.L_x_12) ;  /* 0x0000000000047947 */ /* 0x000fea0003800000 */
.L_x_13:
[----:B------:R-:W2:Y:S02]  /*0ff0*/  LDC R8, c[0x0][0x580] ;  /* 0x00016000ff087b82 */ /* 0x000ea40000000800 */
.L_x_12:
[----:B------:R-:W-:Y:S02]  /*1000*/  ULDC.64 UR4, c[0x0][0x5a0] ;  /* 0x0001680000047ab9 */ /* 0x000fe40000000a00 */
[----:B------:R-:W-:-:S04]  /*1010*/  ISETP.NE.U32.AND P0, PT, RZ, UR4, PT ;  /* 0x00000004ff007c0c */ /* 0x000fc8000bf05070 */
[----:B------:R-:W-:-:S13]  /*1020*/  ISETP.NE.AND.EX P0, PT, RZ, UR5, PT, P0 ;  /* 0x00000005ff007c0c */ /* 0x000fda000bf05300 */
[----:B------:R-:W-:Y:S05]  /*1030*/  @!P0 BRA `(.L_x_14) ;  /* 0x00000000001c8947 */ /* 0x000fea0003800000 */
[----:B------:R-:W3:Y:S02]  /*1040*/  LDC.64 R12, c[0x0][0x5a0] ;  /* 0x00016800ff0c7b82 */ /* 0x000ee40000000a00 */
[----:B---3--:R-:W3:Y:S02]  /*1050*/  LDG.E.64 R12, desc[UR18][R12.64] ;  /* 0x000000120c0c7981 */ /* 0x008ee4000c1e1b00 */
[----:B---3--:R-:W-:-:S04]  /*1060*/  ISETP.NE.U32.AND P0, PT, R12, RZ, PT ;  /* 0x000000ff0c00720c */ /* 0x008fc80003f05070 */
[----:B------:R-:W-:-:S13]  /*1070*/  ISETP.NE.AND.EX P0, PT, R13, RZ, PT, P0 ;  /* 0x000000ff0d00720c */ /* 0x000fda0003f05300 */
[----:B------:R-:W-:Y:S05]  /*1080*/  @!P0 BRA `(.L_x_14) ;  /* 0x0000000000088947 */ /* 0x000fea0003800000 */
[----:B01----:R0:W5:Y:S01]  /*1090*/  LD.E R9, desc[UR18][R12.64] ;  /* 0x000000120c097980 */ /* 0x003162000c101900 */
[----:B------:R-:W-:Y:S05]  /*10a0*/  BRA `(.L_x_15) ;  /* 0x0000000000207947 */ /* 0x000fea0003800000 */
.L_x_14:
[----:B------:R-:W-:Y:S02]  /*10b0*/  ULDC.64 UR4, c[0x0][0x590] ;  /* 0x0001640000047ab9 */ /* 0x000fe40000000a00 */
[----:B------:R-:W-:-:S04]  /*10c0*/  ISETP.NE.U32.AND P0, PT, RZ, UR4, PT ;  /* 0x00000004ff007c0c */ /* 0x000fc8000bf05070 */
[----:B------:R-:W-:-:S13]  /*10d0*/  ISETP.NE.AND.EX P0, PT, RZ, UR5, PT, P0 ;  /* 0x00000005ff007c0c */ /* 0x000fda000bf05300 */
[----:B------:R-:W-:Y:S05]  /*10e0*/  @!P0 BRA `(.L_x_16) ;  /* 0x00000000000c8947 */ /* 0x000fea0003800000 */
[----:B------:R-:W0:Y:S02]  /*10f0*/  LDC.64 R12, c[0x0][0x590] ;  /* 0x00016400ff0c7b82 */ /* 0x000e240000000a00 */
[----:B01----:R1:W5:Y:S01]  /*1100*/  LDG.E R9, desc[UR18][R12.64] ;  /* 0x000000120c097981 */ /* 0x003362000c1e1900 */
[----:B------:R-:W-:Y:S05]  /*1110*/  BRA `(.L_x_15) ;  /* 0x0000000000047947 */ /* 0x000fea0003800000 */
.L_x_16:
[----:B01----:R-:W3:Y:S02]  /*1120*/  LDC R9, c[0x0][0x584] ;  /* 0x00016100ff097b82 */ /* 0x003ee40000000800 */
.L_x_15:
[----:B------:R-:W-:-:S13]  /*1130*/  LOP3.LUT P0, RZ, R14, 0xff, RZ, 0xc0, !PT ;  /* 0x000000ff0eff7812 */ /* 0x000fda000780c0ff */
[----:B------:R-:W-:Y:S05]  /*1140*/  @!P0 EXIT ;  /* 0x000000000000894d */ /* 0x000fea0003800000 */
[----:B------:R-:W-:Y:S01]  /*1150*/  ULDC UR4, c[0x0][0x28c] ;  /* 0x0000a30000047ab9 */ /* 0x000fe20000000800 */
[----:B------:R-:W-:Y:S01]  /*1160*/  LOP3.LUT R142, R4, 0x1, RZ, 0xfc, !PT ;  /* 0x00000001048e7812 */ /* 0x000fe200078efcff */
[----:B------:R-:W-:-:S04]  /*1170*/  UIADD3 UR4, UR4, 0x3f, URZ ;  /* 0x0000003f04047890 */ /* 0x000fc8000fffe03f */
[----:B------:R-:W-:-:S04]  /*1180*/  USHF.R.S32.HI UR5, URZ, 0x1f, UR4 ;  /* 0x0000001f3f057899 */ /* 0x000fc80008011404 */
[----:B------:R-:W-:-:S03]  /*1190*/  ULEA.HI UR5, UR5, UR4, URZ, 0x6 ;  /* 0x0000000405057291 */ /* 0x000fc6000f8f303f */
[----:B------:R-:W-:Y:S01]  /*11a0*/  UMOV UR4, URZ ;  /* 0x0000003f00047c82 */ /* 0x000fe20008000000 */
[----:B------:R-:W-:-:S03]  /*11b0*/  USHF.R.S32.HI UR9, URZ, 0x6, UR5 ;  /* 0x000000063f097899 */ /* 0x000fc60008011405 */
[----:B------:R-:W-:-:S09]  /*11c0*/  UMOV UR5, URZ ;  /* 0x0000003f00057c82 */ /* 0x000fd20008000000 */
.L_x_169:
[----:B01----:R-:W-:Y:S01]  /*11d0*/  LOP3.LUT R12, R0, 0x80, RZ, 0xc0, !PT ;  /* 0x00000080000c7812 */ /* 0x003fe200078ec0ff */
[----:B------:R-:W0:Y:S01]  /*11e0*/  S2UR UR13, SR_CgaCtaId ;  /* 0x00000000000d79c3 */ /* 0x000e220000008800 */
[----:B------:R-:W-:Y:S01]  /*11f0*/  UMOV UR12, 0x400 ;  /* 0x00000400000c7882 */ /* 0x000fe20000000000 */
[----:B------:R-:W-:Y:S01]  /*1200*/  UMOV UR6, URZ ;  /* 0x0000003f00067c82 */ /* 0x000fe20008000000 */
[----:B------:R-:W-:Y:S01]  /*1210*/  SHF.R.U32.HI R12, RZ, 0x7, R12 ;  /* 0x00000007ff0c7819 */ /* 0x000fe2000001160c */
[----:B------:R-:W-:Y:S01]  /*1220*/  UMOV UR7, URZ ;  /* 0x0000003f00077c82 */ /* 0x000fe20008000000 */
[----:B------:R-:W-:Y:S01]  /*1230*/  UMOV UR16, UR5 ;  /* 0x0000000500107c82 */ /* 0x000fe20008000000 */
[----:B------:R-:W-:Y:S02]  /*1240*/  CS2R R16, SRZ ;  /* 0x0000000000107805 */ /* 0x000fe4000001ff00 */
[----:B------:R-:W-:Y:S01]  /*1250*/  CS2R R14, SRZ ;  /* 0x00000000000e7805 */ /* 0x000fe2000001ff00 */
[----:B------:R-:W1:Y:S01]  /*1260*/  LDC R13, c[0x0][0x28c] ;  /* 0x0000a300ff0d7b82 */ /* 0x000e620000000800 */
[----:B------:R-:W4:Y:S01]  /*1270*/  SHFL.IDX PT, R12, R12, RZ, 0x1f ;  /* 0x00001fff0c0c7589 */ /* 0x000f2200000e0000 */
[----:B------:R-:W-:-:S02]  /*1280*/  CS2R R18, SRZ ;  /* 0x0000000000127805 */ /* 0x000fc4000001ff00 */
[----:B------:R-:W-:Y:S02]  /*1290*/  CS2R R20, SRZ ;  /* 0x0000000000147805 */ /* 0x000fe4000001ff00 */
[----:B------:R-:W-:Y:S02]  /*12a0*/  CS2R R22, SRZ ;  /* 0x0000000000167805 */ /* 0x000fe4000001ff00 */
[----:B------:R-:W-:Y:S02]  /*12b0*/  CS2R R88, SRZ ;  /* 0x0000000000587805 */ /* 0x000fe4000001ff00 */
[----:B------:R-:W-:Y:S02]  /*12c0*/  CS2R R90, SRZ ;  /* 0x00000000005a7805 */ /* 0x000fe4000001ff00 */
[----:B------:R-:W-:Y:S02]  /*12d0*/  CS2R R94, SRZ ;  /* 0x00000000005e7805 */ /* 0x000fe4000001ff00 */
        /* <DEDUP_REMOVED lines=16> */
[----:B-1----:R-:W-:Y:S02]  /*13e0*/  ISETP.GE.AND P0, PT, R13, 0x1, PT ;  /* 0x000000010d00780c */ /* 0x002fe40003f06270 */
[----:B------:R-:W-:Y:S02]  /*13f0*/  CS2R R126, SRZ ;  /* 0x00000000007e7805 */ /* 0x000fe4000001ff00 */
[----:B----4-:R-:W-:-:S02]  /*1400*/  R2UR UR8, R12 ;  /* 0x000000000c0872ca */ /* 0x010fc400000e0000 */
[----:B------:R-:W-:Y:S02]  /*1410*/  CS2R R128, SRZ ;  /* 0x0000000000807805 */ /* 0x000fe4000001ff00 */
[----:B------:R-:W-:Y:S02]  /*1420*/  CS2R R130, SRZ ;  /* 0x0000000000827805 */ /* 0x000fe4000001ff00 */
[----:B------:R-:W-:Y:S02]  /*1430*/  CS2R R132, SRZ ;  /* 0x0000000000847805 */ /* 0x000fe4000001ff00 */
[----:B------:R-:W-:Y:S02]  /*1440*/  CS2R R134, SRZ ;  /* 0x0000000000867805 */ /* 0x000fe4000001ff00 */
[----:B------:R-:W-:Y:S02]  /*1450*/  CS2R R136, SRZ ;  /* 0x0000000000887805 */ /* 0x000fe4000001ff00 */
[----:B------:R-:W-:Y:S01]  /*1460*/  CS2R R138, SRZ ;  /* 0x00000000008a7805 */ /* 0x000fe2000001ff00 */
[----:B------:R-:W-:Y:S01]  /*1470*/  IMAD.MOV.U32 R141, RZ, RZ, RZ ;  /* 0x000000ffff8d7224 */ /* 0x000fe200078e00ff */
[----:B------:R-:W-:Y:S01]  /*1480*/  CS2R R24, SRZ ;  /* 0x0000000000187805 */ /* 0x000fe2000001ff00 */
[----:B------:R-:W-:Y:S01]  /*1490*/  IMAD.MOV.U32 R143, RZ, RZ, RZ ;  /* 0x000000ffff8f7224 */ /* 0x000fe200078e00ff */
[----:B---3--:R-:W-:Y:S01]  /*14a0*/  CS2R R26, SRZ ;  /* 0x00000000001a7805 */ /* 0x008fe2000001ff00 */
[----:B------:R-:W-:Y:S01]  /*14b0*/  IMAD.U32 R144, RZ, RZ, UR4 ;  /* 0x00000004ff907e24 */ /* 0x000fe2000f8e00ff */
[----:B------:R-:W-:Y:S01]  /*14c0*/  CS2R R28, SRZ ;  /* 0x00000000001c7805 */ /* 0x000fe2000001ff00 */
[----:B------:R-:W-:Y:S01]  /*14d0*/  ULEA.HI UR10, UR8, UR8, URZ, 0x1 ;  /* 0x00000008080a7291 */ /* 0x000fe2000f8f083f */
[----:B------:R-:W-:-:S02]  /*14e0*/  CS2R R30, SRZ ;  /* 0x00000000001e7805 */ /* 0x000fc4000001ff00 */
[----:B------:R-:W-:Y:S02]  /*14f0*/  CS2R R32, SRZ ;  /* 0x0000000000207805 */ /* 0x000fe4000001ff00 */
[----:B------:R-:W-:Y:S01]  /*1500*/  CS2R R34, SRZ ;  /* 0x0000000000227805 */ /* 0x000fe2000001ff00 */
[----:B------:R-:W-:Y:S01]  /*1510*/  ULOP3.LUT UR11, UR10, 0xffffe, URZ, 0xc0, !UPT ;  /* 0x000ffffe0a0b7892 */ /* 0x000fe2000f8ec03f */
[----:B------:R-:W-:Y:S01]  /*1520*/  CS2R R36, SRZ ;  /* 0x0000000000247805 */ /* 0x000fe2000001ff00 */
[----:B0-----:R-:W-:Y:S01]  /*1530*/  ULEA UR10, UR13, UR12, 0x18 ;  /* 0x0000000c0d0a7291 */ /* 0x001fe2000f8ec03f */
[----:B------:R-:W-:Y:S01]  /*1540*/  CS2R R38, SRZ ;  /* 0x0000000000267805 */ /* 0x000fe2000001ff00 */
[----:B------:R-:W-:Y:S01]  /*1550*/  UIADD3 UR11, UR8, -UR11, URZ ;  /* 0x8000000b080b7290 */ /* 0x000fe2000fffe03f */
[----:B------:R-:W-:Y:S02]  /*1560*/  CS2R R40, SRZ ;  /* 0x0000000000287805 */ /* 0x000fe4000001ff00 */
[----:B------:R-:W-:Y:S01]  /*1570*/  CS2R R42, SRZ ;  /* 0x00000000002a7805 */ /* 0x000fe2000001ff00 */
[----:B------:R-:W-:Y:S01]  /*1580*/  UMOV UR8, URZ ;  /* 0x0000003f00087c82 */ /* 0x000fe20008000000 */
[----:B------:R-:W-:Y:S01]  /*1590*/  ULEA UR11, UR11, UR10, 0xc ;  /* 0x0000000a0b0b7291 */ /* 0x000fe2000f8e603f */
[----:B------:R-:W-:-:S02]  /*15a0*/  CS2R R44, SRZ ;  /* 0x00000000002c7805 */ /* 0x000fc4000001ff00 */
[----:B------:R-:W-:Y:S02]  /*15b0*/  CS2R R46, SRZ ;  /* 0x00000000002e7805 */ /* 0x000fe4000001ff00 */
[----:B------:R-:W-:Y:S01]  /*15c0*/  CS2R R48, SRZ ;  /* 0x0000000000307805 */ /* 0x000fe2000001ff00 */
[----:B------:R-:W-:Y:S01]  /*15d0*/  UIADD3 UR11, UR11, 0x100, URZ ;  /* 0x000001000b0b7890 */ /* 0x000fe2000fffe03f */
[----:B------:R-:W-:Y:S02]  /*15e0*/  CS2R R50, SRZ ;  /* 0x0000000000327805 */ /* 0x000fe4000001ff00 */
[----:B------:R-:W-:Y:S02]  /*15f0*/  CS2R R52, SRZ ;  /* 0x0000000000347805 */ /* 0x000fe4000001ff00 */
[----:B------:R-:W-:Y:S01]  /*1600*/  CS2R R54, SRZ ;  /* 0x0000000000367805 */ /* 0x000fe2000001ff00 */
[----:B------:R-:W-:Y:S01]  /*1610*/  USHF.R.U32.HI UR11, URZ, 0x4, UR11 ;  /* 0x000000043f0b7899 */ /* 0x000fe2000801160b */
[----:B------:R-:W-:-:S02]  /*1620*/  CS2R R56, SRZ ;  /* 0x0000000000387805 */ /* 0x000fc4000001ff00 */
[----:B------:R-:W-:Y:S02]  /*1630*/  CS2R R58, SRZ ;  /* 0x00000000003a7805 */ /* 0x000fe4000001ff00 */
[----:B------:R-:W-:Y:S01]  /*1640*/  CS2R R60, SRZ ;  /* 0x00000000003c7805 */ /* 0x000fe2000001ff00 */
[----:B------:R-:W-:Y:S01]  /*1650*/  ULOP3.LUT UR11, UR11, 0x3fff, URZ, 0xc0, !UPT ;  /* 0x00003fff0b0b7892 */ /* 0x000fe2000f8ec03f */
        /* <DEDUP_REMOVED lines=12> */
[----:B------:R-:W-:Y:S01]  /*1720*/  CS2R R86, SRZ ;  /* 0x0000000000567805 */ /* 0x000fe2000001ff00 */
[----:B------:R-:W-:Y:S06]  /*1730*/  @!P0 BRA `(.L_x_17) ;  /* 0x0000000800308947 */ /* 0x000fec0003800000 */
[----:B------:R-:W-:-:S13]  /*1740*/  ISETP.NE.AND P1, PT, R142, 0x3, PT ;  /* 0x000000038e00780c */ /* 0x000fda0003f25270 */
[----:B------:R-:W-:Y:S05]  /*1750*/  @!P1 BRA `(.L_x_18) ;  /* 0x0000000000049947 */ /* 0x000fea0003800000 */
[----:B------:R-:W-:Y:S01]  /*1760*/  BPT.TRAP 0x1 ;  /* 0x000000040000795c */ /* 0x000fe20000300000 */
.L_x_18:
[----:B------:R-:W-:Y:S01]  /*1770*/  ULEA UR6, UR5, UR10, 0x3 ;  /* 0x0000000a05067291 */ /* 0x000fe2000f8e183f */
[----:B------:R-:W-:-:S05]  /*1780*/  IMAD.U32 R12, RZ, RZ, UR4 ;  /* 0x00000004ff0c7e24 */ /* 0x000fca000f8e00ff */
[----:B------:R-:W-:-:S04]  /*1790*/  SHF.L.U32 R12, R12, 0x1f, RZ ;  /* 0x0000001f0c0c7819 */ /* 0x000fc800000006ff */
[----:B------:R0:W1:Y:S01]  /*17a0*/  SYNCS.PHASECHK.TRANS64.TRYWAIT P0, [UR6], R12 ;  /* 0x0000000cff0075a7 */ /* 0x0000620008000146 */
[----:B------:R-:W-:Y:S05]  /*17b0*/  @!P1 BRA `(.L_x_19) ;  /* 0x0000000000049947 */ /* 0x000fea0003800000 */
[----:B------:R-:W-:Y:S01]  /*17c0*/  BPT.TRAP 0x1 ;  /* 0x000000040000795c */ /* 0x000fe20000300000 */
.L_x_19:
[----:B-1----:R-:W-:Y:S05]  /*17d0*/  @P0 BRA `(.L_x_20) ;  /* 0x0000000000080947 */ /* 0x002fea0003800000 */
[----:B------:R-:W1:Y:S02]  /*17e0*/  SYNCS.PHASECHK.TRANS64.TRYWAIT P0, [UR6], R12 ;  /* 0x0000000cff0075a7 */ /* 0x000e640008000146 */
[----:B-1----:R-:W-:Y:S05]  /*17f0*/  @!P0 BRA `(.L_x_21) ;  /* 0x0000007800e48947 */ /* 0x002fea0003800000 */
.L_x_20:
[----:B------:R-:W-:Y:S01]  /*1800*/  UIADD3 UR6, UR10, 0x8100, URZ ;  /* 0x000081000a067890 */ /* 0x000fe2000fffe03f */
[----:B------:R-:W-:Y:S01]  /*1810*/  WARPGROUP.ARRIVE ;  /* 0x00000000000079c5 */ /* 0x000fe20000000000 */
[----:B------:R-:W-:Y:S01]  /*1820*/  ULOP3.LUT UR12, UR11, 0x10000, URZ, 0xfc, !UPT ;  /* 0x000100000b0c7892 */ /* 0x000fe2000f8efc3f */
[----:B------:R-:W-:Y:S01]  /*1830*/  CS2R R16, SRZ ;  /* 0x0000000000107805 */ /* 0x000fe2000001ff00 */
[----:B------:R-:W-:Y:S01]  /*1840*/  USHF.R.U32.HI UR6, URZ, 0x4, UR6 ;  /* 0x000000043f067899 */ /* 0x000fe20008011606 */
[----:B------:R-:W-:Y:S01]  /*1850*/  CS2R R14, SRZ ;  /* 0x00000000000e7805 */ /* 0x000fe2000001ff00 */
[----:B------:R-:W-:Y:S01]  /*1860*/  ULEA UR12, UR5, UR12, 0x9 ;  /* 0x0000000c050c7291 */ /* 0x000fe2000f8e483f */
[----:B------:R-:W-:Y:S01]  /*1870*/  CS2R R18, SRZ ;  /* 0x0000000000127805 */ /* 0x000fe2000001ff00 */
[----:B------:R-:W-:Y:S01]  /*1880*/  ULOP3.LUT UR6, UR6, 0x3fff, URZ, 0xc0, !UPT ;  /* 0x00003fff06067892 */ /* 0x000fe2000f8ec03f */
[----:B------:R-:W-:Y:S01]  /*1890*/  CS2R R20, SRZ ;  /* 0x0000000000147805 */ /* 0x000fe2000001ff00 */
[----:B------:R-:W-:Y:S01]  /*18a0*/  UMOV UR13, 0x80000020 ;  /* 0x80000020000d7882 */ /* 0x000fe20000000000 */
[----:B------:R-:W-:Y:S01]  /*18b0*/  UMOV UR15, 0x80000020 ;  /* 0x80000020000f7882 */ /* 0x000fe20000000000 */
[----:B------:R-:W-:Y:S01]  /*18c0*/  ULOP3.LUT UR6, UR6, 0x10000, URZ, 0xfc, !UPT ;  /* 0x0001000006067892 */ /* 0x000fe2000f8efc3f */
[----:B------:R-:W-:Y:S01]  /*18d0*/  CS2R R22, SRZ ;  /* 0x0000000000167805 */ /* 0x000fe2000001ff00 */
[----:B------:R-:W-:Y:S01]  /*18e0*/  ULDC UR7, c[0x0][0x50c] ;  /* 0x0001430000077ab9 */ /* 0x000fe20000000800 */
[----:B------:R-:W-:Y:S01]  /*18f0*/  CS2R R88, SRZ ;  /* 0x0000000000587805 */ /* 0x000fe2000001ff00 */
[----:B------:R-:W-:Y:S01]  /*1900*/  ULEA UR14, UR5, UR6, 0x9 ;  /* 0x00000006050e7291 */ /* 0x000fe2000f8e483f */
[----:B------:R-:W-:Y:S01]  /*1910*/  CS2R R90, SRZ ;  /* 0x00000000005a7805 */ /* 0x000fe2000001ff00 */
[----:B------:R-:W-:Y:S01]  /*1920*/  UISETP.NE.AND UP0, UPT, UR7, 0x2, UPT ;  /* 0x000000020700788c */ /* 0x000fe2000bf05270 */
[----:B------:R-:W-:Y:S01]  /*1930*/  CS2R R94, SRZ ;  /* 0x00000000005e7805 */ /* 0x000fe2000001ff00 */
[----:B------:R-:W-:Y:S01]  /*1940*/  UMOV UR6, 0x2 ;  /* 0x0000000200067882 */ /* 0x000fe20000000000 */
[----:B------:R-:W-:Y:S01]  /*1950*/  CS2R R92, SRZ ;  /* 0x00000000005c7805 */ /* 0x000fe2000001ff00 */
[----:B------:R-:W-:Y:S01]  /*1960*/  USEL UR7, URZ, 0x1, UP0 ;  /* 0x000000013f077887 */ /* 0x000fe20008000000 */
[----:B------:R-:W-:-:S02]  /*1970*/  CS2R R96, SRZ ;  /* 0x0000000000607805 */ /* 0x000fc4000001ff00 */
[----:B------:R-:W-:Y:S01]  /*1980*/  CS2R R98, SRZ ;  /* 0x0000000000627805 */ /* 0x000fe2000001ff00 */
[----:B------:R-:W-:Y:S01]  /*1990*/  QGMMA.64x128x32.F32.E5M2.E5M2 R24, gdesc[UR12], RZ, !UPT ;  /* 0x01e000000c1879f3 */ /* 0x000fe2000c7038ff */
[----:B------:R-:W-:Y:S01]  /*19a0*/  UIADD3 UR12, UR12, 0x2, URZ ;  /* 0x000000020c0c7890 */ /* 0x000fe2000fffe03f */
[----:B------:R-:W-:Y:S02]  /*19b0*/  CS2R R100, SRZ ;  /* 0x0000000000647805 */ /* 0x000fe4000001ff00 */
[----:B------:R-:W-:Y:S01]  /*19c0*/  ISETP.NE.AND P0, PT, RZ, UR7, PT ;  /* 0x00000007ff007c0c */ /* 0x000fe2000bf05270 */
[----:B------:R-:W-:Y:S01]  /*19d0*/  UIADD3 UR14, UR14, 0x2, URZ ;  /* 0x000000020e0e7890 */ /* 0x000fe2000fffe03f */
[----:B------:R-:W-:Y:S01]  /*19e0*/  CS2R R102, SRZ ;  /* 0x0000000000667805 */ /* 0x000fe2000001ff00 */
[----:B------:R-:W-:Y:S01]  /*19f0*/  UMOV UR13, 0x80000020 ;  /* 0x80000020000d7882 */ /* 0x000fe20000000000 */
[----:B------:R-:W-:Y:S01]  /*1a00*/  UMOV UR15, 0x80000020 ;  /* 0x80000020000f7882 */ /* 0x000fe20000000000 */
        /* <DEDUP_REMOVED lines=17> */
[----:B------:R-:W-:Y:S01]  /*1b20*/  CS2R R138, SRZ ;  /* 0x00000000008a7805 */ /* 0x000fe2000001ff00 */
[----:B------:R-:W-:Y:S02]  /*1b30*/  IMAD.MOV.U32 R141, RZ, RZ, RZ ;  /* 0x000000ffff8d7224 */ /* 0x000fe400078e00ff */
[----:B------:R-:W-:Y:S01]  /*1b40*/  IMAD.MOV.U32 R143, RZ, RZ, RZ ;  /* 0x000000ffff8f7224 */ /* 0x000fe200078e00ff */
[----:B------:R-:W-:Y:S01]  /*1b50*/  QGMMA.64x128x32.F32.E5M2.E5M2 R24, gdesc[UR12], R24, gsb0 ;  /* 0x01e000000c1879f3 */ /* 0x000fe20008003818 */
[----:B------:R-:W-:Y:S05]  /*1b60*/  @!P0 BRA `(.L_x_22) ;  /* 0x0000000400088947 */ /* 0x000fea0003800000 */
[----:B------:R-:W-:Y:S02]  /*1b70*/  WARPGROUP.DEPBAR.LE gsb0, 0x0 ;  /* 0x00008000000079c5 */ /* 0x000fe40000010000 */
[----:B------:R-:W-:-:S01]  /*1b80*/  FADD R143, RZ, R24 ;  /* 0x00000018ff8f7221 */ /* 0x000fc20000000000 */
[----:B------:R-:W-:Y:S01]  /*1b90*/  FADD R138, RZ, R25 ;  /* 0x00000019ff8a7221 */ /* 0x000fe20000000000 */
        /* <DEDUP_REMOVED lines=62> */
[----:B------:R-:W-:-:S06]  /*1f80*/  UMOV UR6, URZ ;  /* 0x0000003f00067c82 */ /* 0x000fcc0008000000 */
.L_x_22:
[----:B------:R-:W-:-:S04]  /*1f90*/  UIADD3 UR16, UR5, 0x1, URZ ;  /* 0x0000000105107890 */ /* 0x000fc8000fffe03f */
[----:B------:R-:W-:-:S04]  /*1fa0*/  UISETP.NE.AND UP0, UPT, UR16, 0x4, UPT ;  /* 0x000000041000788c */ /* 0x000fc8000bf05270 */
[----:B------:R-:W-:Y:S02]  /*1fb0*/  USEL UR8, URZ, 0x1, UP0 ;  /* 0x000000013f087887 */ /* 0x000fe40008000000 */
[----:B------:R-:W-:Y:S02]  /*1fc0*/  USEL UR16, UR16, URZ, UP0 ;  /* 0x0000003f10107287 */ /* 0x000fe40008000000 */
[----:B------:R-:W-:-:S06]  /*1fd0*/  ULOP3.LUT UR8, UR4, UR8, URZ, 0x3c, !UPT ;  /* 0x0000000804087292 */ /* 0x000fcc000f8e3c3f */
[----:B------:R-:W-:Y:S01]  /*1fe0*/  IMAD.U32 R144, RZ, RZ, UR8 ;  /* 0x00000008ff907e24 */ /* 0x000fe2000f8e00ff */
[----:B------:R-:W-:-:S06]  /*1ff0*/  UMOV UR8, 0x1 ;  /* 0x0000000100087882 */ /* 0x000fcc0000000000 */
.L_x_17:
[----:B------:R-:W-:-:S04]  /*2000*/  UISETP.LT.AND UP0, UPT, UR9, 0x1, UPT ;  /* 0x000000010900788c */ /* 0x000fc8000bf01270 */
[----:B------:R-:W-:-:S04]  /*2010*/  USEL UR12, UR9, 0x1, UP0 ;  /* 0x00000001090c7887 */ /* 0x000fc80008000000 */
[----:B------:R-:W-:-:S04]  /*2020*/  UIADD3 UR12, UR9, -UR12, URZ ;  /* 0x8000000c090c7290 */ /* 0x000fc8000fffe03f */
[----:B------:R-:W-:-:S06]  /*2030*/  UISETP.GE.AND UP0, UPT, UR12, 0x1, UPT ;  /* 0x000000010c00788c */ /* 0x000fcc000bf06270 */
[----:B------:R-:W-:-:S13]  /*2040*/  PLOP3.LUT P0, PT, PT, PT, UP0, 0x80, 0x0 ;  /* 0x000000000000781c */ /* 0x000fda0003f0f008 */
[----:B------:R-:W-:Y:S05]  /*2050*/  @!P0 BRA `(.L_x_23) ;  /* 0x0000000800088947 */ /* 0x000fea0003800000 */
[----:B01----:R-:W-:Y:S01]  /*2060*/  IMAD.U32 R12, RZ, RZ, UR12 ;  /* 0x0000000cff0c7e24 */ /* 0x003fe2000f8e00ff */
[----:B------:R-:W-:Y:S01]  /*2070*/  ULDC UR17, c[0x0][0x50c] ;  /* 0x0001430000117ab9 */ /* 0x000fe20000000800 */
[----:B------:R-:W-:-:S07]  /*2080*/  IMAD.U32 R13, RZ, RZ, UR5 ;  /* 0x00000005ff0d7e24 */ /* 0x000fce000f8e00ff */
.L_x_31:
[----:B------:R-:W-:-:S13]  /*2090*/  ISETP.NE.AND P1, PT, R142, 0x3, PT ;  /* 0x000000038e00780c */ /* 0x000fda0003f25270 */
[----:B------:R-:W-:Y:S05]  /*20a0*/  @!P1 BRA `(.L_x_24) ;  /* 0x0000000000049947 */ /* 0x000fea0003800000 */
[----:B------:R-:W-:Y:S01]  /*20b0*/  BPT.TRAP 0x1 ;  /* 0x000000040000795c */ /* 0x000fe20000300000 */
.L_x_24:
[----:B------:R-:W0:Y:S01]  /*20c0*/  S2UR UR12, SR_CgaCtaId ;  /* 0x00000000000c79c3 */ /* 0x000e220000008800 */
[----:B------:R-:W-:Y:S01]  /*20d0*/  UMOV UR10, 0x400 ;  /* 0x00000400000a7882 */ /* 0x000fe20000000000 */
[----:B------:R-:W-:Y:S01]  /*20e0*/  SHF.L.U32 R140, R144, 0x1f, RZ ;  /* 0x0000001f908c7819 */ /* 0x000fe200000006ff */
[----:B0-----:R-:W-:-:S04]  /*20f0*/  ULEA UR10, UR12, UR10, 0x18 ;  /* 0x0000000a0c0a7291 */ /* 0x001fc8000f8ec03f */
[----:B------:R-:W-:-:S09]  /*2100*/  ULEA UR12, UR16, UR10, 0x3 ;  /* 0x0000000a100c7291 */ /* 0x000fd2000f8e183f */
[----:B------:R0:W1:Y:S01]  /*2110*/  SYNCS.PHASECHK.TRANS64.TRYWAIT P0, [UR12], R140 ;  /* 0x0000008cff0075a7 */ /* 0x000062000800014c */
[----:B------:R-:W-:Y:S05]  /*2120*/  @!P1 BRA `(.L_x_25) ;  /* 0x0000000000049947 */ /* 0x000fea0003800000 */
[----:B------:R-:W-:Y:S01]  /*2130*/  BPT.TRAP 0x1 ;  /* 0x000000040000795c */ /* 0x000fe20000300000 */
.L_x_25:
[----:B-1----:R-:W-:Y:S05]  /*2140*/  @P0 BRA `(.L_x_26) ;  /* 0x0000000000080947 */ /* 0x002fea0003800000 */
[----:B------:R-:W1:Y:S02]  /*2150*/  SYNCS.PHASECHK.TRANS64.TRYWAIT P0, [UR12], R140 ;  /* 0x0000008cff0075a7 */ /* 0x000e64000800014c */
[----:B-1----:R-:W-:Y:S05]  /*2160*/  @!P0 BRA `(.L_x_27) ;  /* 0x0000007000a08947 */ /* 0x002fea0003800000 */
.L_x_26:
[----:B------:R-:W-:Y:S01]  /*2170*/  UIADD3 UR12, UR10, 0x8100, URZ ;  /* 0x000081000a0c7890 */ /* 0x000fe2000fffe03f */
[----:B------:R-:W-:Y:S01]  /*2180*/  WARPGROUP.ARRIVE ;  /* 0x00000000000079c5 */ /* 0x000fe20000000000 */
[----:B------:R-:W-:Y:S02]  /*2190*/  UISETP.NE.AND UP0, UPT, UR7, URZ, UPT ;  /* 0x0000003f0700728c */ /* 0x000fe4000bf05270 */
[----:B------:R-:W-:Y:S02]  /*21a0*/  USHF.R.U32.HI UR12, URZ, 0x4, UR12 ;  /* 0x000000043f0c7899 */ /* 0x000fe4000801160c */
[----:B------:R-:W-:Y:S02]  /*21b0*/  USEL UR8, UR8, URZ, !UP0 ;  /* 0x0000003f08087287 */ /* 0x000fe4000c000000 */
[----:B------:R-:W-:Y:S02]  /*21c0*/  ULOP3.LUT UR7, UR12, 0x3fff, URZ, 0xc0, !UPT ;  /* 0x00003fff0c077892 */ /* 0x000fe4000f8ec03f */
[----:B------:R-:W-:-:S02]  /*21d0*/  ULOP3.LUT UR12, UR11, 0x10000, URZ, 0xfc, !UPT ;  /* 0x000100000b0c7892 */ /* 0x000fc4000f8efc3f */
[----:B------:R-:W-:Y:S02]  /*21e0*/  ULOP3.LUT UR7, UR7, 0x10000, URZ, 0xfc, !UPT ;  /* 0x0001000007077892 */ /* 0x000fe4000f8efc3f */
[----:B------:R-:W-:Y:S02]  /*21f0*/  UISETP.NE.U32.AND UP0, UPT, UR8, URZ, UPT ;  /* 0x0000003f0800728c */ /* 0x000fe4000bf05070 */
[----:B------:R-:W-:Y:S02]  /*2200*/  ULEA UR12, UR16, UR12, 0x9 ;  /* 0x0000000c100c7291 */ /* 0x000fe4000f8e483f */
[----:B------:R-:W-:Y:S01]  /*2210*/  ULEA UR14, UR16, UR7, 0x9 ;  /* 0x00000007100e7291 */ /* 0x000fe2000f8e483f */
[----:B------:R-:W-:Y:S01]  /*2220*/  UMOV UR13, 0x80000020 ;  /* 0x80000020000d7882 */ /* 0x000fe20000000000 */
[----:B------:R-:W-:Y:S01]  /*2230*/  UMOV UR15, 0x80000020 ;  /* 0x80000020000f7882 */ /* 0x000fe20000000000 */
[----:B------:R-:W-:-:S06]  /*2240*/  UIADD3 UR6, UR6, 0x2, URZ ;  /* 0x0000000206067890 */ /* 0x000fcc000fffe03f */
[----:B------:R-:W-:Y:S01]  /*2250*/  QGMMA.64x128x32.F32.E5M2.E5M2 R24, gdesc[UR12], R24, UP0 ;  /* 0x01e000000c1879f3 */ /* 0x000fe2000bf03818 */
[----:B------:R-:W-:Y:S02]  /*2260*/  UIADD3 UR12, UR12, 0x2, URZ ;  /* 0x000000020c0c7890 */ /* 0x000fe4000fffe03f */
[----:B------:R-:W-:Y:S01]  /*2270*/  UIADD3 UR14, UR14, 0x2, URZ ;  /* 0x000000020e0e7890 */ /* 0x000fe2000fffe03f */
[----:B------:R-:W-:Y:S01]  /*2280*/  UMOV UR13, 0x80000020 ;  /* 0x80000020000d7882 */ /* 0x000fe20000000000 */
[----:B------:R-:W-:Y:S01]  /*2290*/  UMOV UR15, 0x80000020 ;  /* 0x80000020000f7882 */ /* 0x000fe20000000000 */
[----:B------:R-:W-:-:S04]  /*22a0*/  UISETP.NE.AND UP0, UPT, UR6, UR17, UPT ;  /* 0x000000110600728c */ /* 0x000fc8000bf05270 */
[----:B------:R-:W-:-:S06]  /*22b0*/  USEL UR7, URZ, 0x1, UP0 ;  /* 0x000000013f077887 */ /* 0x000fcc0008000000 */
[----:B------:R-:W-:Y:S01]  /*22c0*/  ISETP.NE.AND P0, PT, RZ, UR7, PT ;  /* 0x00000007ff007c0c */ /* 0x000fe2000bf05270 */
[----:B------:R-:W-:Y:S03]  /*22d0*/  QGMMA.64x128x32.F32.E5M2.E5M2 R24, gdesc[UR12], R24, gsb0 ;  /* 0x01e000000c1879f3 */ /* 0x000fe60008003818 */
[----:B------:R-:W-:-:S09]  /*22e0*/  WARPGROUP.DEPBAR.LE gsb0, 0x1 ;  /* 0x00008000000079c5 */ /* 0x000fd20000010100 */
[----:B------:R-:W-:Y:S05]  /*22f0*/  @!P0 BRA `(.L_x_28) ;  /* 0x0000000400088947 */ /* 0x000fea0003800000 */
[----:B------:R-:W-:Y:S02]  /*2300*/  WARPGROUP.DEPBAR.LE gsb0, 0x0 ;  /* 0x00008000000079c5 */ /* 0x000fe40000010000 */
[----:B------:R-:W-:-:S01]  /*2310*/  FADD R143, R24, R143 ;  /* 0x0000008f188f7221 */ /* 0x000fc20000000000 */
[----:B------:R-:W-:Y:S01]  /*2320*/  FADD R138, R25, R138 ;  /* 0x0000008a198a7221 */ /* 0x000fe20000000000 */
        /* <DEDUP_REMOVED lines=62> */
[----:B------:R-:W-:-:S06]  /*2710*/  UMOV UR6, URZ ;  /* 0x0000003f00067c82 */ /* 0x000fcc0008000000 */
.L_x_28:
[----:B------:R-:W-:Y:S05]  /*2720*/  @!P1 BRA `(.L_x_29) ;  /* 0x0000000000049947 */ /* 0x000fea0003800000 */
[----:B------:R-:W-:Y:S01]  /*2730*/  BPT.TRAP 0x1 ;  /* 0x000000040000795c */ /* 0x000fe20000300000 */
.L_x_29:
[----:B------:R-:W-:-:S13]  /*2740*/  ISETP.NE.AND P0, PT, R6, RZ, PT ;  /* 0x000000ff0600720c */ /* 0x000fda0003f05270 */
[----:B01----:R-:W-:-:S05]  /*2750*/  @P0 LEA R140, R13, UR10, 0x3 ;  /* 0x0000000a0d8c0c11 */ /* 0x003fca000f8e18ff */
[----:B------:R-:W-:-:S05]  /*2760*/  @P0 VIADD R140, R140, 0x20 ;  /* 0x000000208c8c0836 */ /* 0x000fca0000000000 */
[----:B------:R-:W-:-:S04]  /*2770*/  @P0 PRMT R140, R5, 0x654, R140 ;  /* 0x00000654058c0816 */ /* 0x000fc8000000008c */
[----:B------:R0:W-:Y:S01]  /*2780*/  @P0 SYNCS.ARRIVE.TRANS64.RED.A1T0 RZ, [R140+URZ], RZ ;  /* 0x000000ff8cff09a7 */ /* 0x0001e2000810043f */
[----:B------:R-:W-:-:S13]  /*2790*/  ISETP.GT.U32.AND P0, PT, R4, 0x1, PT ;  /* 0x000000010400780c */ /* 0x000fda0003f04070 */
[----:B0-----:R-:W-:Y:S05]  /*27a0*/  @P0 BRA `(.L_x_30) ;  /* 0x0000000000040947 */ /* 0x001fea0003800000 */
[----:B------:R-:W-:Y:S01]  /*27b0*/  BPT.TRAP 0x1 ;  /* 0x000000040000795c */ /* 0x000fe20000300000 */
.L_x_30:
[----:B------:R-:W-:Y:S01]  /*27c0*/  UIADD3 UR16, UR16, 0x1, URZ ;  /* 0x0000000110107890 */ /* 0x000fe2000fffe03f */
[C---:B------:R-:W-:Y:S01]  /*27d0*/  ISETP.GT.AND P1, PT, R12.reuse, 0x1, PT ;  /* 0x000000010c00780c */ /* 0x040fe20003f24270 */
[----:B------:R-:W-:Y:S02]  /*27e0*/  VIADD R13, R13, 0x1 ;  /* 0x000000010d0d7836 */ /* 0x000fe40000000000 */
[----:B------:R-:W-:Y:S01]  /*27f0*/  UISETP.NE.AND UP0, UPT, UR16, 0x4, UPT ;  /* 0x000000041000788c */ /* 0x000fe2000bf05270 */
[----:B------:R-:W-:Y:S02]  /*2800*/  VIADD R12, R12, 0xffffffff ;  /* 0xffffffff0c0c7836 */ /* 0x000fe40000000000 */
[C---:B------:R-:W-:Y:S01]  /*2810*/  ISETP.NE.AND P0, PT, R13.reuse, 0x4, PT ;  /* 0x000000040d00780c */ /* 0x040fe20003f05270 */
[----:B------:R-:W-:Y:S02]  /*2820*/  USEL UR8, URZ, 0x1, UP0 ;  /* 0x000000013f087887 */ /* 0x000fe40008000000 */
[----:B------:R-:W-:Y:S01]  /*2830*/  USEL UR16, UR16, URZ, UP0 ;  /* 0x0000003f10107287 */ /* 0x000fe20008000000 */
[----:B------:R-:W-:-:S03]  /*2840*/  SEL R13, R13, RZ, P0 ;  /* 0x000000ff0d0d7207 */ /* 0x000fc60000000000 */
[----:B------:R-:W-:Y:S01]  /*2850*/  LOP3.LUT R144, R144, UR8, RZ, 0x3c, !PT ;  /* 0x0000000890907c12 */ /* 0x000fe2000f8e3cff */
[----:B------:R-:W-:Y:S01]  /*2860*/  UMOV UR8, 0x1 ;  /* 0x0000000100087882 */ /* 0x000fe20000000000 */
[----:B------:R-:W-:Y:S06]  /*2870*/  @P1 BRA `(.L_x_31) ;  /* 0xfffffff800041947 */ /* 0x000fec000383ffff */
.L_x_23:
[----:B------:R-:W-:Y:S01]  /*2880*/  UISETP.NE.AND UP0, UPT, UR6, URZ, UPT ;  /* 0x0000003f0600728c */ /* 0x000fe2000bf05270 */
[----:B01----:R-:W0:Y:S03]  /*2890*/  LDC R12, c[0x0][0x28c] ;  /* 0x0000a300ff0c7b82 */ /* 0x003e260000000800 */
[----:B------:R-:W-:-:S06]  /*28a0*/  USEL UR6, URZ, 0x1, !UP0 ;  /* 0x000000013f067887 */ /* 0x000fcc000c000000 */
[----:B------:R-:W-:Y:S02]  /*28b0*/  ISETP.NE.AND P0, PT, RZ, UR6, PT ;  /* 0x00000006ff007c0c */ /* 0x000fe4000bf05270 */
[----:B0-----:R-:W-:-:S11]  /*28c0*/  ISETP.GE.AND P1, PT, R12, 0x1, PT ;  /* 0x000000010c00780c */ /* 0x001fd60003f26270 */
[----:B------:R-:W-:Y:S05]  /*28d0*/  @!P0 BRA `(.L_x_32) ;  /* 0x0000000400048947 */ /* 0x000fea0003800000 */
[----:B------:R-:W-:Y:S02]  /*28e0*/  WARPGROUP.DEPBAR.LE gsb0, 0x0 ;  /* 0x00008000000079c5 */ /* 0x000fe40000010000 */
[----:B------:R-:W-:Y:S01]  /*28f0*/  FADD R143, R24, R143 ;  /* 0x0000008f188f7221 */ /* 0x000fe20000000000 */
        /* <DEDUP_REMOVED lines=62> */
[----:B------:R-:W-:-:S07]  /*2ce0*/  FADD R16, R16, R87 ;  /* 0x0000005710107221 */ /* 0x000fce0000000000 */
.L_x_32:
[----:B------:R-:W-:Y:S02]  /*2cf0*/  WARPGROUP.DEPBAR.LE gsb0, 0x0 ;  /* 0x00008000000079c5 */ /* 0x000fe40000010000 */
[----:B------:R-:W-:Y:S05]  /*2d00*/  @!P1 BRA `(.L_x_33) ;  /* 0x0000000000489947 */ /* 0x000fea0003800000 */
[----:B------:R-:W-:-:S13]  /*2d10*/  ISETP.NE.AND P0, PT, R142, 0x3, PT ;  /* 0x000000038e00780c */ /* 0x000fda0003f05270 */
[----:B------:R-:W-:Y:S05]  /*2d20*/  @!P0 BRA `(.L_x_34) ;  /* 0x0000000000048947 */ /* 0x000fea0003800000 */
[----:B------:R-:W-:Y:S01]  /*2d30*/  BPT.TRAP 0x1 ;  /* 0x000000040000795c */ /* 0x000fe20000300000 */
.L_x_34:
[----:B------:R-:W-:Y:S01]  /*2d40*/  ISETP.NE.AND P0, PT, R6, RZ, PT ;  /* 0x000000ff0600720c */ /* 0x000fe20003f05270 */
[----:B------:R-:W-:Y:S01]  /*2d50*/  UISETP.LT.AND UP1, UPT, UR9, 0x1, UPT ;  /* 0x000000010900788c */ /* 0x000fe2000bf21270 */
[----:B------:R-:W-:-:S11]  /*2d60*/  IMAD.U32 R13, RZ, RZ, UR10 ;  /* 0x0000000aff0d7e24 */ /* 0x000fd6000f8e00ff */
[----:B------:R-:W-:-:S05]  /*2d70*/  VOTEU.ANY UP0, P0 ;  /* 0x00000000003f7886 */ /* 0x000fca0000000100 */
[----:B------:R-:W-:-:S04]  /*2d80*/  @UP0 USEL UR6, UR9, 0x1, UP1 ;  /* 0x0000000109060887 */ /* 0x000fc80008800000 */
[----:B------:R-:W-:-:S06]  /*2d90*/  @UP0 UIADD3 UR6, UR5, UR9, -UR6 ;  /* 0x0000000905060290 */ /* 0x000fcc000fffe806 */
[----:B------:R-:W-:-:S04]  /*2da0*/  IMAD.U32 R12, RZ, RZ, UR6 ;  /* 0x00000006ff0c7e24 */ /* 0x000fc8000f8e00ff */
[----:B------:R-:W-:-:S05]  /*2db0*/  @P0 IMAD.SHL.U32 R12, R12, 0x8, RZ ;  /* 0x000000080c0c0824 */ /* 0x000fca00078e00ff */
[----:B------:R-:W-:-:S04]  /*2dc0*/  @P0 LOP3.LUT R12, R12, 0x18, RZ, 0xc0, !PT ;  /* 0x000000180c0c0812 */ /* 0x000fc800078ec0ff */
[----:B------:R-:W-:-:S04]  /*2dd0*/  @P0 IADD3 R12, R13, 0x20, R12 ;  /* 0x000000200d0c0810 */ /* 0x000fc80007ffe00c */
[----:B------:R-:W-:-:S04]  /*2de0*/  @P0 PRMT R12, R5, 0x654, R12 ;  /* 0x00000654050c0816 */ /* 0x000fc8000000000c */
[----:B------:R0:W-:Y:S01]  /*2df0*/  @P0 SYNCS.ARRIVE.TRANS64.RED.A1T0 RZ, [R12+URZ], RZ ;  /* 0x000000ff0cff09a7 */ /* 0x0001e2000810043f */
[----:B------:R-:W-:-:S13]  /*2e00*/  ISETP.GT.U32.AND P0, PT, R4, 0x1, PT ;  /* 0x000000010400780c */ /* 0x000fda0003f04070 */
[----:B0-----:R-:W-:Y:S05]  /*2e10*/  @P0 BRA `(.L_x_33) ;  /* 0x0000000000040947 */ /* 0x001fea0003800000 */
[----:B------:R-:W-:Y:S01]  /*2e20*/  BPT.TRAP 0x1 ;  /* 0x000000040000795c */ /* 0x000fe20000300000 */
.L_x_33:
[----:B------:R-:W0:Y:S01]  /*2e30*/  LDC R26, c[0x0][0x288] ;  /* 0x0000a200ff1a7b82 */ /* 0x000e220000000800 */
[----:B------:R-:W-:Y:S01]  /*2e40*/  IMAD.SHL.U32 R10, R10, 0x80, RZ ;  /* 0x000000800a0a7824 */ /* 0x000fe200078e00ff */
[--C-:B------:R-:W-:Y:S01]  /*2e50*/  SHF.R.U32.HI R12, RZ, 0x2, R0.reuse ;  /* 0x00000002ff0c7819 */ /* 0x100fe20000011600 */
[----:B------:R-:W-:Y:S01]  /*2e60*/  IMAD.SHL.U32 R29, R11, 0x80, RZ ;  /* 0x000000800b1d7824 */ /* 0x000fe200078e00ff */
[----:B------:R-:W-:Y:S01]  /*2e70*/  LOP3.LUT R24, R0, 0x60, RZ, 0xc0, !PT ;  /* 0x0000006000187812 */ /* 0x000fe200078ec0ff */
[----:B------:R-:W-:Y:S01]  /*2e80*/  ULDC UR6, c[0x0][0x284] ;  /* 0x0000a10000067ab9 */ /* 0x000fe20000000800 */
[----:B------:R-:W-:Y:S02]  /*2e90*/  SHF.R.U32.HI R25, RZ, 0x7, R0 ;  /* 0x00000007ff197819 */ /* 0x000fe40000011600 */
[----:B------:R-:W-:Y:S02]  /*2ea0*/  LOP3.LUT R13, R12, 0x7, RZ, 0xc0, !PT ;  /* 0x000000070c0d7812 */ /* 0x000fe400078ec0ff */
[----:B------:R-:W-:-:S02]  /*2eb0*/  SHF.R.U32.HI R24, RZ, 0x1, R24 ;  /* 0x00000001ff187819 */ /* 0x000fc40000011618 */
[----:B------:R-:W-:Y:S02]  /*2ec0*/  LOP3.LUT R12, R25, 0x1, RZ, 0xc0, !PT ;  /* 0x00000001190c7812 */ /* 0x000fe400078ec0ff */
[----:B------:R-:W-:Y:S02]  /*2ed0*/  IADD3 R27, RZ, -R24, -R13 ;  /* 0x80000018ff1b7210 */ /* 0x000fe40007ffe80d */
[----:B------:R-:W-:Y:S01]  /*2ee0*/  LOP3.LUT R25, R0, 0x3, RZ, 0xc0, !PT ;  /* 0x0000000300197812 */ /* 0x000fe200078ec0ff */
[C---:B------:R-:W-:Y:S02]  /*2ef0*/  IMAD.SHL.U32 R28, R12.reuse, 0x40, RZ ;  /* 0x000000400c1c7824 */ /* 0x040fe400078e00ff */
[----:B------:R-:W-:-:S03]  /*2f00*/  IMAD R12, R12, -0x40, R27 ;  /* 0xffffffc00c0c7824 */ /* 0x000fc600078e021b */
[----:B------:R-:W-:Y:S01]  /*2f10*/  LOP3.LUT R13, R28, 0x40, R13, 0xe2, !PT ;  /* 0x000000401c0d7812 */ /* 0x000fe200078ee20d */
[----:B------:R-:W-:Y:S01]  /*2f20*/  IMAD.MOV.U32 R28, RZ, RZ, -0x1 ;  /* 0xffffffffff1c7424 */ /* 0x000fe200078e00ff */
[----:B0-----:R-:W-:Y:S01]  /*2f30*/  ISETP.GE.AND P0, PT, R10, R26, PT ;  /* 0x0000001a0a00720c */ /* 0x001fe20003f06270 */
[----:B------:R-:W-:Y:S01]  /*2f40*/  IMAD R31, R25, -0x2, R26 ;  /* 0xfffffffe191f7824 */ /* 0x000fe200078e021a */
[----:B------:R-:W-:Y:S01]  /*2f50*/  IADD3 R34, -R29, UR6, R12 ;  /* 0x000000061d227c10 */ /* 0x000fe2000fffe10c */
[----:B------:R-:W-:Y:S01]  /*2f60*/  IMAD.WIDE R26, R11, 0x80, RZ ;  /* 0x000000800b1a7825 */ /* 0x000fe200078e02ff */
[----:B------:R-:W-:-:S03]  /*2f70*/  ISETP.GE.OR P0, PT, R29, UR6, P0 ;  /* 0x000000061d007c0c */ /* 0x000fc60008706670 */
[----:B------:R-:W-:Y:S01]  /*2f80*/  IMAD.SHL.U32 R25, R0, 0x2, RZ ;  /* 0x0000000200197824 */ /* 0x000fe200078e00ff */
[----:B------:R-:W-:Y:S01]  /*2f90*/  LOP3.LUT R35, R26, R13, R24, 0xfe, !PT ;  /* 0x0000000d1a237212 */ /* 0x000fe200078efe18 */
[----:B------:R-:W-:-:S03]  /*2fa0*/  IMAD.IADD R29, R31, 0x1, -R10 ;  /* 0x000000011f1d7824 */ /* 0x000fc600078e0a0a */
[----:B------:R-:W-:-:S05]  /*2fb0*/  LOP3.LUT R24, R10, 0x6, R25, 0xf8, !PT ;  /* 0x000000060a187812 */ /* 0x000fca00078ef819 */
[----:B------:R-:W-:Y:S05]  /*2fc0*/  @P0 BRA `(.L_x_35) ;  /* 0x0000004400c00947 */ /* 0x000fea0003800000 */
[----:B------:R-:W0:Y:S01]  /*2fd0*/  LDC.64 R32, c[0x0][0x5c8] ;  /* 0x00017200ff207b82 */ /* 0x000e220000000a00 */
[----:B------:R-:W-:Y:S01]  /*2fe0*/  SHF.R.S32.HI R30, RZ, 0x1f, R7 ;  /* 0x0000001fff1e7819 */ /* 0x000fe20000011407 */
[----:B------:R-:W-:Y:S01]  /*2ff0*/  ULDC.64 UR6, c[0x0][0x5d0] ;  /* 0x0001740000067ab9 */ /* 0x000fe20000000a00 */
[----:B------:R-:W-:Y:S01]  /*3000*/  SHF.R.S32.HI R25, RZ, 0x1f, R24 ;  /* 0x0000001fff197819 */ /* 0x000fe20000011418 */
[----:B------:R-:W-:Y:S02]  /*3010*/  BSSY B0, `(.L_x_35) ;  /* 0x000046b000007945 */ /* 0x000fe40003800000 */
[----:B------:R-:W-:-:S04]  /*3020*/  IMAD R10, R30, UR6, RZ ;  /* 0x000000061e0a7c24 */ /* 0x000fc8000f8e02ff */
[C---:B------:R-:W-:Y:S02]  /*3030*/  IMAD R13, R7.reuse, UR7, R10 ;  /* 0x00000007070d7c24 */ /* 0x040fe4000f8e020a */
[----:B------:R-:W-:Y:S01]  /*3040*/  IMAD.WIDE.U32 R10, R7, UR6, R24 ;  /* 0x00000006070a7c25 */ /* 0x000fe2000f8e0018 */
[----:B------:R-:W-:-:S03]  /*3050*/  ULDC.64 UR6, c[0x0][0x5c0] ;  /* 0x0001700000067ab9 */ /* 0x000fc60000000a00 */
[----:B------:R-:W-:Y:S02]  /*3060*/  IMAD.IADD R11, R11, 0x1, R13 ;  /* 0x000000010b0b7824 */ /* 0x000fe400078e020d */
[----:B0-----:R-:W-:-:S04]  /*3070*/  IMAD R12, R27, R32, RZ ;  /* 0x000000201b0c7224 */ /* 0x001fc800078e02ff */
[C---:B------:R-:W-:Y:S02]  /*3080*/  IMAD R31, R35.reuse, R33, R12 ;  /* 0x00000021231f7224 */ /* 0x040fe400078e020c */
[----:B------:R-:W-:-:S04]  /*3090*/  IMAD.WIDE.U32 R12, R35, R32, R10 ;  /* 0x00000020230c7225 */ /* 0x000fc800078e000a */
[----:B------:R-:W-:Y:S01]  /*30a0*/  IMAD.IADD R13, R13, 0x1, R31 ;  /* 0x000000010d0d7824 */ /* 0x000fe200078e021f */
[----:B------:R-:W-:Y:S02]  /*30b0*/  LEA R10, P0, R32, R12, 0x3 ;  /* 0x0000000c200a7211 */ /* 0x000fe400078018ff */
[----:B------:R-:W-:Y:S02]  /*30c0*/  IADD3 R12, P1, R12, UR6, RZ ;  /* 0x000000060c0c7c10 */ /* 0x000fe4000ff3e0ff */
[----:B------:R-:W-:Y:S02]  /*30d0*/  LEA.HI.X R11, R32, R13, R33, 0x3, P0 ;  /* 0x0000000d200b7211 */ /* 0x000fe400000f1c21 */
[----:B---3-5:R-:W-:Y:S02]  /*30e0*/  FSETP.NEU.AND P0, PT, R9, RZ, PT ;  /* 0x000000ff0900720b */ /* 0x028fe40003f0d000 */
[----:B------:R-:W-:Y:S02]  /*30f0*/  IADD3 R10, P3, R10, UR6, RZ ;  /* 0x000000060a0a7c10 */ /* 0x000fe4000ff7e0ff */
[----:B------:R-:W-:-:S02]  /*3100*/  IADD3.X R13, R13, UR7, RZ, P1, !PT ;  /* 0x000000070d0d7c10 */ /* 0x000fc40008ffe4ff */
[----:B------:R-:W-:-:S07]  /*3110*/  IADD3.X R11, R11, UR7, RZ, P3, !PT ;  /* 0x000000070b0b7c10 */ /* 0x000fce0009ffe4ff */
[----:B------:R-:W-:Y:S05]  /*3120*/  @!P0 BRA `(.L_x_36) ;  /* 0x00000034005c8947 */ /* 0x000fea0003800000 */
[----:B------:R-:W-:Y:S01]  /*3130*/  ULDC.64 UR6, c[0x0][0x5b8] ;  /* 0x00016e0000067ab9 */ /* 0x000fe20000000a00 */
[----:B------:R-:W-:Y:S01]  /*3140*/  ISETP.GE.AND P0, PT, R34, 0x1, PT ;  /* 0x000000012200780c */ /* 0x000fe20003f06270 */
[----:B------:R-:W-:Y:S01]  /*3150*/  IMAD R32, R30, UR6, RZ ;  /* 0x000000061e207c24 */ /* 0x000fe2000f8e02ff */
[----:B------:R-:W-:Y:S01]  /*3160*/  ULDC.64 UR10, c[0x0][0x5a8] ;  /* 0x00016a00000a7ab9 */ /* 0x000fe20000000a00 */
[----:B------:R-:W-:Y:S01]  /*3170*/  IMAD.WIDE.U32 R30, R7, UR6, R24 ;  /* 0x00000006071e7c25 */ /* 0x000fe2000f8e0018 */
[----:B------:R-:W-:Y:S01]  /*3180*/  ISETP.LT.OR P4, PT, R29, 0x1, !P0 ;  /* 0x000000011d00780c */ /* 0x000fe20004781670 */
[----:B------:R-:W-:Y:S02]  /*3190*/  BSSY B1, `(.L_x_37) ;  /* 0x000000c000017945 */ /* 0x000fe40003800000 */
[----:B------:R-:W-:Y:S01]  /*31a0*/  IMAD R7, R7, UR7, R32 ;  /* 0x0000000707077c24 */ /* 0x000fe2000f8e0220 */
[----:B------:R-:W-:-:S03]  /*31b0*/  ULDC.64 UR6, c[0x0][0x5b0] ;  /* 0x00016c0000067ab9 */ /* 0x000fc60000000a00 */
[----:B------:R-:W-:Y:S02]  /*31c0*/  IMAD.IADD R31, R31, 0x1, R7 ;  /* 0x000000011f1f7824 */ /* 0x000fe400078e0207 */
[----:B------:R-:W-:Y:S02]  /*31d0*/  IMAD R7, R27, UR6, RZ ;  /* 0x000000061b077c24 */ /* 0x000fe4000f8e02ff */
[----:B------:R-:W-:-:S04]  /*31e0*/  IMAD.WIDE.U32 R24, R35, UR6, R30 ;  /* 0x0000000623187c25 */ /* 0x000fc8000f8e001e */
[----:B------:R-:W-:Y:S01]  /*31f0*/  IMAD R7, R35, UR7, R7 ;  /* 0x0000000723077c24 */ /* 0x000fe2000f8e0207 */
[----:B------:R-:W-:-:S04]  /*3200*/  IADD3 R24, P1, R24, UR10, RZ ;  /* 0x0000000a18187c10 */ /* 0x000fc8000ff3e0ff */
[--C-:B------:R-:W-:Y:S02]  /*3210*/  IADD3.X R25, R25, UR11, R7.reuse, P1, !PT ;  /* 0x0000000b19197c10 */ /* 0x100fe40008ffe407 */
[----:B------:R-:W-:Y:S01]  /*3220*/  PRMT R7, RZ, 0x7610, R7 ;  /* 0x00007610ff077816 */ /* 0x000fe20000000007 */
[----:B------:R-:W-:Y:S06]  /*3230*/  @P4 BRA `(.L_x_38) ;  /* 0x0000000000044947 */ /* 0x000fec0003800000 */
[----:B------:R0:W5:Y:S02]  /*3240*/  LDG.E.U8 R7, desc[UR18][R24.64] ;  /* 0x0000001218077981 */ /* 0x000164000c1e1100 */
.L_x_38:
[----:B------:R-:W-:Y:S05]  /*3250*/  BSYNC B1 ;  /* 0x0000000000017941 */ /* 0x000fea0003800000 */
.L_x_37:
[----:B-----5:R-:W-:Y:S01]  /*3260*/  LOP3.LUT R7, R7, 0xff, RZ, 0xc0, !PT ;  /* 0x000000ff07077812 */ /* 0x020fe200078ec0ff */
[----:B------:R-:W-:Y:S01]  /*3270*/  BSSY B1, `(.L_x_39) ;  /* 0x000000b000017945 */ /* 0x000fe20003800000 */
[----:B------:R-:W-:Y:S02]  /*3280*/  ISETP.LT.OR P3, PT, R29, 0x2, !P0 ;  /* 0x000000021d00780c */ /* 0x000fe40004761670 */
[----:B------:R-:W-:-:S05]  /*3290*/  F2FP.F16.E5M2.UNPACK_B R7, R7 ;  /* 0x00000007ff07723e */ /* 0x000fca00020004ff */
[----:B------:R-:W-:Y:S01]  /*32a0*/  HADD2.F32 R32, -RZ, R7.H0_H0 ;  /* 0x20000007ff207230 */ /* 0x000fe20000004100 */
[----:B------:R-:W-:-:S04]  /*32b0*/  PRMT R7, RZ, 0x7610, R7 ;  /* 0x00007610ff077816 */ /* 0x000fc80000000007 */
[----:B------:R-:W-:-:S04]  /*32c0*/  FMUL R32, R32, R9 ;  /* 0x0000000920207220 */ /* 0x000fc80000400000 */
[----:B--2---:R-:W-:-:S05]  /*32d0*/  FFMA R32, R143, R8, R32 ;  /* 0x000000088f207223 */ /* 0x004fca0000000020 */
[----:B------:R-:W-:-:S05]  /*32e0*/  F2FP.SATFINITE.E5M2.F32.PACK_AB_MERGE_C R33, RZ, R32, RZ ;  /* 0x00000020ff21723e */ /* 0x000fca00048060ff */
[----:B------:R1:W-:Y:S01]  /*32f0*/  @!P4 STG.E.U8 desc[UR18][R12.64], R33 ;  /* 0x000000210c00c986 */ /* 0x0003e2000c101112 */
[----:B------:R-:W-:Y:S05]  /*3300*/  @P3 BRA `(.L_x_40) ;  /* 0x0000000000043947 */ /* 0x000fea0003800000 */
[----:B------:R2:W5:Y:S02]  /*3310*/  LDG.E.U8 R7, desc[UR18][R24.64+0x1] ;  /* 0x0000011218077981 */ /* 0x000564000c1e1100 */
.L_x_40:
[----:B------:R-:W-:Y:S05]  /*3320*/  BSYNC B1 ;  /* 0x0000000000017941 */ /* 0x000fea0003800000 */
.L_x_39:
[----:B-----5:R-:W-:Y:S01]  /*3330*/  LOP3.LUT R7, R7, 0xff, RZ, 0xc0, !PT ;  /* 0x000000ff07077812 */ /* 0x020fe200078ec0ff */
[----:B------:R-:W-:Y:S01]  /*3340*/  BSSY B1, `(.L_x_41) ;  /* 0x0000013000017945 */ /* 0x000fe20003800000 */
[----:B-1----:R-:W-:Y:S02]  /*3350*/  IADD3 R33, P1, R35, 0x8, RZ ;  /* 0x0000000823217810 */ /* 0x002fe40007f3e0ff */
[----:B------:R-:W-:-:S03]  /*3360*/  F2FP.F16.E5M2.UNPACK_B R7, R7 ;  /* 0x00000007ff07723e */ /* 0x000fc600020004ff */
[----:B------:R-:W-:Y:S01]  /*3370*/  IMAD.X R27, RZ, RZ, R27, P1 ;  /* 0x000000ffff1b7224 */ /* 0x000fe200008e061b */
[----:B------:R-:W-:Y:S01]  /*3380*/  ISETP.GE.AND P1, PT, R34, 0x9, PT ;  /* 0x000000092200780c */ /* 0x000fe20003f26270 */
[----:B------:R-:W-:Y:S02]  /*3390*/  HADD2.F32 R26, -RZ, R7.H0_H0 ;  /* 0x20000007ff1a7230 */ /* 0x000fe40000004100 */
[----:B------:R-:W-:Y:S01]  /*33a0*/  IMAD.WIDE.U32 R30, R33, UR6, R30 ;  /* 0x00000006211e7c25 */ /* 0x000fe2000f8e001e */
[----:B------:R-:W-:-:S03]  /*33b0*/  ISETP.LT.OR P5, PT, R29, 0x1, !P1 ;  /* 0x000000011d00780c */ /* 0x000fc60004fa1670 */
[----:B------:R-:W-:Y:S01]  /*33c0*/  FMUL R7, R26, R9 ;  /* 0x000000091a077220 */ /* 0x000fe20000400000 */
[----:B------:R-:W-:-:S03]  /*33d0*/  IMAD R26, R27, UR6, RZ ;  /* 0x000000061b1a7c24 */ /* 0x000fc6000f8e02ff */
[----:B------:R-:W-:Y:S01]  /*33e0*/  FFMA R7, R138, R8, R7 ;  /* 0x000000088a077223 */ /* 0x000fe20000000007 */
[----:B------:R-:W-:Y:S01]  /*33f0*/  IMAD R33, R33, UR7, R26 ;  /* 0x0000000721217c24 */ /* 0x000fe2000f8e021a */
[----:B------:R-:W-:-:S03]  /*3400*/  IADD3 R26, P4, R30, UR10, RZ ;  /* 0x0000000a1e1a7c10 */ /* 0x000fc6000ff9e0ff */
[----:B------:R-:W-:Y:S02]  /*3410*/  F2FP.SATFINITE.E5M2.F32.PACK_AB_MERGE_C R35, RZ, R7, RZ ;  /* 0x00000007ff23723e */ /* 0x000fe400048060ff */
[----:B------:R-:W-:Y:S02]  /*3420*/  IADD3.X R27, R31, UR11, R33, P4, !PT ;  /* 0x0000000b1f1b7c10 */ /* 0x000fe4000a7fe421 */
[----:B------:R-:W-:Y:S01]  /*3430*/  PRMT R7, RZ, 0x7610, R7 ;  /* 0x00007610ff077816 */ /* 0x000fe20000000007 */
[----:B------:R1:W-:Y:S01]  /*3440*/  @!P3 STG.E.U8 desc[UR18][R12.64+0x1], R35 ;  /* 0x000001230c00b986 */ /* 0x0003e2000c101112 */
[----:B------:R-:W-:Y:S05]  /*3450*/  @P5 BRA `(.L_x_42) ;  /* 0x0000000000045947 */ /* 0x000fea0003800000 */
[----:B------:R3:W5:Y:S02]  /*3460*/  LDG.E.U8 R7, desc[UR18][R26.64] ;  /* 0x000000121a077981 */ /* 0x000764000c1e1100 */
.L_x_42:
[----:B------:R-:W-:Y:S05]  /*3470*/  BSYNC B1 ;  /* 0x0000000000017941 */ /* 0x000fea0003800000 */
.L_x_41:
[----:B-----5:R-:W-:Y:S01]  /*3480*/  LOP3.LUT R7, R7, 0xff, RZ, 0xc0, !PT ;  /* 0x000000ff07077812 */ /* 0x020fe200078ec0ff */
[----:B------:R-:W-:Y:S01]  /*3490*/  BSSY B1, `(.L_x_43) ;  /* 0x000000b000017945 */ /* 0x000fe20003800000 */
[----:B------:R-:W-:Y:S02]  /*34a0*/  ISETP.LT.OR P3, PT, R29, 0x2, !P1 ;  /* 0x000000021d00780c */ /* 0x000fe40004f61670 */
[----:B------:R-:W-:-:S05]  /*34b0*/  F2FP.F16.E5M2.UNPACK_B R7, R7 ;  /* 0x00000007ff07723e */ /* 0x000fca00020004ff */
[----:B------:R-:W-:Y:S01]  /*34c0*/  HADD2.F32 R30, -RZ, R7.H0_H0 ;  /* 0x20000007ff1e7230 */ /* 0x000fe20000004100 */
[----:B------:R-:W-:-:S04]  /*34d0*/  PRMT R7, RZ, 0x7610, R7 ;  /* 0x00007610ff077816 */ /* 0x000fc80000000007 */
[----:B------:R-:W-:-:S04]  /*34e0*/  FMUL R30, R30, R9 ;  /* 0x000000091e1e7220 */ /* 0x000fc80000400000 */
[----:B------:R-:W-:-:S05]  /*34f0*/  FFMA R30, R141, R8, R30 ;  /* 0x000000088d1e7223 */ /* 0x000fca000000001e */
[----:B------:R-:W-:-:S05]  /*3500*/  F2FP.SATFINITE.E5M2.F32.PACK_AB_MERGE_C R31, RZ, R30, RZ ;  /* 0x0000001eff1f723e */ /* 0x000fca00048060ff */
[----:B------:R4:W-:Y:S01]  /*3510*/  @!P5 STG.E.U8 desc[UR18][R10.64], R31 ;  /* 0x0000001f0a00d986 */ /* 0x0009e2000c101112 */
[----:B------:R-:W-:Y:S05]  /*3520*/  @P3 BRA `(.L_x_44) ;  /* 0x0000000000043947 */ /* 0x000fea0003800000 */
[----:B------:R0:W5:Y:S02]  /*3530*/  LDG.E.U8 R7, desc[UR18][R26.64+0x1] ;  /* 0x000001121a077981 */ /* 0x000164000c1e1100 */
.L_x_44:
[----:B------:R-:W-:Y:S05]  /*3540*/  BSYNC B1 ;  /* 0x0000000000017941 */ /* 0x000fea0003800000 */
.L_x_43:
[----:B-----5:R-:W-:Y:S01]  /*3550*/  LOP3.LUT R7, R7, 0xff, RZ, 0xc0, !PT ;  /* 0x000000ff07077812 */ /* 0x020fe200078ec0ff */
[----:B------:R-:W-:Y:S01]  /*3560*/  BSSY B1, `(.L_x_45) ;  /* 0x000000b000017945 */ /* 0x000fe20003800000 */
[----:B------:R-:W-:Y:S02]  /*3570*/  ISETP.LT.OR P4, PT, R29, 0x9, !P0 ;  /* 0x000000091d00780c */ /* 0x000fe40004781670 */
[----:B------:R-:W-:-:S05]  /*3580*/  F2FP.F16.E5M2.UNPACK_B R7, R7 ;  /* 0x00000007ff07723e */ /* 0x000fca00020004ff */
[----:B------:R-:W-:-:S05]  /*3590*/  HADD2.F32 R30, -RZ, R7.H0_H0 ;  /* 0x20000007ff1e7230 */ /* 0x000fca0000004100 */
[----:B------:R-:W-:-:S04]  /*35a0*/  FMUL R7, R30, R9 ;  /* 0x000000091e077220 */ /* 0x000fc80000400000 */
[----:B------:R-:W-:-:S05]  /*35b0*/  FFMA R7, R136, R8, R7 ;  /* 0x0000000888077223 */ /* 0x000fca0000000007 */
[----:B----4-:R-:W-:Y:S02]  /*35c0*/  F2FP.SATFINITE.E5M2.F32.PACK_AB_MERGE_C R31, RZ, R7, RZ ;  /* 0x00000007ff1f723e */ /* 0x010fe400048060ff */
[----:B------:R-:W-:-:S03]  /*35d0*/  PRMT R7, RZ, 0x7610, R7 ;  /* 0x00007610ff077816 */ /* 0x000fc60000000007 */
[----:B------:R4:W-:Y:S01]  /*35e0*/  @!P3 STG.E.U8 desc[UR18][R10.64+0x1], R31 ;  /* 0x0000011f0a00b986 */ /* 0x0009e2000c101112 */
[----:B------:R-:W-:Y:S05]  /*35f0*/  @P4 BRA `(.L_x_46) ;  /* 0x0000000000044947 */ /* 0x000fea0003800000 */
[----:B------:R0:W5:Y:S02]  /*3600*/  LDG.E.U8 R7, desc[UR18][R24.64+0x8] ;  /* 0x0000081218077981 */ /* 0x000164000c1e1100 */
.L_x_46:
[----:B------:R-:W-:Y:S05]  /*3610*/  BSYNC B1 ;  /* 0x0000000000017941 */ /* 0x000fea0003800000 */
.L_x_45:
        /* <DEDUP_REMOVED lines=8> */
[----:B----4-:R-:W-:-:S05]  /*36a0*/  F2FP.SATFINITE.E5M2.F32.PACK_AB_MERGE_C R31, RZ, R30, RZ ;  /* 0x0000001eff1f723e */ /* 0x010fca00048060ff */
[----:B------:R4:W-:Y:S01]  /*36b0*/  @!P4 STG.E.U8 desc[UR18][R12.64+0x8], R31 ;  /* 0x0000081f0c00c986 */ /* 0x0009e2000c101112 */
[----:B------:R-:W-:Y:S05]  /*36c0*/  @P3 BRA `(.L_x_48) ;  /* 0x0000000000043947 */ /* 0x000fea0003800000 */
[----:B------:R0:W5:Y:S02]  /*36d0*/  LDG.E.U8 R7, desc[UR18][R24.64+0x9] ;  /* 0x0000091218077981 */ /* 0x000164000c1e1100 */
.L_x_48:
[----:B------:R-:W-:Y:S05]  /*36e0*/  BSYNC B1 ;  /* 0x0000000000017941 */ /* 0x000fea0003800000 */
.L_x_47:
        /* <DEDUP_REMOVED lines=12> */
.L_x_50:
[----:B------:R-:W-:Y:S05]  /*37b0*/  BSYNC B1 ;  /* 0x0000000000017941 */ /* 0x000fea0003800000 */
.L_x_49:
        /* <DEDUP_REMOVED lines=12> */
.L_x_52:
[----:B------:R-:W-:Y:S05]  /*3880*/  BSYNC B1 ;  /* 0x0000000000017941 */ /* 0x000fea0003800000 */
.L_x_51:
        /* <DEDUP_REMOVED lines=12> */
.L_x_54:
[----:B------:R-:W-:Y:S05]  /*3950*/  BSYNC B1 ;  /* 0x0000000000017941 */ /* 0x000fea0003800000 */
.L_x_53:
        /* <DEDUP_REMOVED lines=12> */
.L_x_56:
[----:B------:R-:W-:Y:S05]  /*3a20*/  BSYNC B1 ;  /* 0x0000000000017941 */ /* 0x000fea0003800000 */
.L_x_55:
        /* <DEDUP_REMOVED lines=12> */
.L_x_58:
[----:B------:R-:W-:Y:S05]  /*3af0*/  BSYNC B1 ;  /* 0x0000000000017941 */ /* 0x000fea0003800000 */
.L_x_57:
        /* <DEDUP_REMOVED lines=12> */
.L_x_60:
[----:B------:R-:W-:Y:S05]  /*3bc0*/  BSYNC B1 ;  /* 0x0000000000017941 */ /* 0x000fea0003800000 */
.L_x_59:
        /* <DEDUP_REMOVED lines=12> */
.L_x_62:
[----:B------:R-:W-:Y:S05]  /*3c90*/  BSYNC B1 ;  /* 0x0000000000017941 */ /* 0x000fea0003800000 */
.L_x_61:
        /* <DEDUP_REMOVED lines=12> */
.L_x_64:
[----:B------:R-:W-:Y:S05]  /*3d60*/  BSYNC B1 ;  /* 0x0000000000017941 */ /* 0x000fea0003800000 */
.L_x_63:
        /* <DEDUP_REMOVED lines=12> */
.L_x_66:
[----:B------:R-:W-:Y:S05]  /*3e30*/  BSYNC B1 ;  /* 0x0000000000017941 */ /* 0x000fea0003800000 */
.L_x_65:
        /* <DEDUP_REMOVED lines=12> */
.L_x_68:
[----:B------:R-:W-:Y:S05]  /*3f00*/  BSYNC B1 ;  /* 0x0000000000017941 */ /* 0x000fea0003800000 */
.L_x_67:
        /* <DEDUP_REMOVED lines=12> */
.L_x_70:
[----:B------:R-:W-:Y:S05]  /*3fd0*/  BSYNC B1 ;  /* 0x0000000000017941 */ /* 0x000fea0003800000 */
.L_x_69:
        /* <DEDUP_REMOVED lines=12> */
.L_x_72:
[----:B------:R-:W-:Y:S05]  /*40a0*/  BSYNC B1 ;  /* 0x0000000000017941 */ /* 0x000fea0003800000 */
.L_x_71:
        /* <DEDUP_REMOVED lines=12> */
.L_x_74:
[----:B------:R-:W-:Y:S05]  /*4170*/  BSYNC B1 ;  /* 0x0000000000017941 */ /* 0x000fea0003800000 */
.L_x_73:
        /* <DEDUP_REMOVED lines=12> */
.L_x_76:
[----:B------:R-:W-:Y:S05]  /*4240*/  BSYNC B1 ;  /* 0x0000000000017941 */ /* 0x000fea0003800000 */
.L_x_75:
        /* <DEDUP_REMOVED lines=12> */
.L_x_78:
[----:B------:R-:W-:Y:S05]  /*4310*/  BSYNC B1 ;  /* 0x0000000000017941 */ /* 0x000fea0003800000 */
.L_x_77:
        /* <DEDUP_REMOVED lines=12> */
.L_x_80:
[----:B------:R-:W-:Y:S05]  /*43e0*/  BSYNC B1 ;  /* 0x0000000000017941 */ /* 0x000fea0003800000 */
.L_x_79:
        /* <DEDUP_REMOVED lines=12> */
.L_x_82:
[----:B------:R-:W-:Y:S05]  /*44b0*/  BSYNC B1 ;  /* 0x0000000000017941 */ /* 0x000fea0003800000 */
.L_x_81:
        /* <DEDUP_REMOVED lines=12> */
.L_x_84:
[----:B------:R-:W-:Y:S05]  /*4580*/  BSYNC B1 ;  /* 0x0000000000017941 */ /* 0x000fea0003800000 */
.L_x_83:
        /* <DEDUP_REMOVED lines=12> */
.L_x_86:
[----:B------:R-:W-:Y:S05]  /*4650*/  BSYNC B1 ;  /* 0x0000000000017941 */ /* 0x000fea0003800000 */
.L_x_85:
        /* <DEDUP_REMOVED lines=12> */
.L_x_88:
[----:B------:R-:W-:Y:S05]  /*4720*/  BSYNC B1 ;  /* 0x0000000000017941 */ /* 0x000fea0003800000 */
.L_x_87:
        /* <DEDUP_REMOVED lines=12> */
.L_x_90:
[----:B------:R-:W-:Y:S05]  /*47f0*/  BSYNC B1 ;  /* 0x0000000000017941 */ /* 0x000fea0003800000 */
.L_x_89:
        /* <DEDUP_REMOVED lines=12> */
.L_x_92:
[----:B------:R-:W-:Y:S05]  /*48c0*/  BSYNC B1 ;  /* 0x0000000000017941 */ /* 0x000fea0003800000 */
.L_x_91:
        /* <DEDUP_REMOVED lines=12> */
.L_x_94:
[----:B------:R-:W-:Y:S05]  /*4990*/  BSYNC B1 ;  /* 0x0000000000017941 */ /* 0x000fea0003800000 */
.L_x_93:
        /* <DEDUP_REMOVED lines=12> */
.L_x_96:
[----:B------:R-:W-:Y:S05]  /*4a60*/  BSYNC B1 ;  /* 0x0000000000017941 */ /* 0x000fea0003800000 */
.L_x_95:
        /* <DEDUP_REMOVED lines=12> */
.L_x_98:
[----:B------:R-:W-:Y:S05]  /*4b30*/  BSYNC B1 ;  /* 0x0000000000017941 */ /* 0x000fea0003800000 */
.L_x_97:
        /* <DEDUP_REMOVED lines=12> */
.L_x_100:
[----:B------:R-:W-:Y:S05]  /*4c00*/  BSYNC B1 ;  /* 0x0000000000017941 */ /* 0x000fea0003800000 */
.L_x_99:
        /* <DEDUP_REMOVED lines=12> */
.L_x_102:
[----:B------:R-:W-:Y:S05]  /*4cd0*/  BSYNC B1 ;  /* 0x0000000000017941 */ /* 0x000fea0003800000 */
.L_x_101:
        /* <DEDUP_REMOVED lines=12> */
.L_x_104:
[----:B------:R-:W-:Y:S05]  /*4da0*/  BSYNC B1 ;  /* 0x0000000000017941 */ /* 0x000fea0003800000 */
.L_x_103:
        /* <DEDUP_REMOVED lines=12> */
.L_x_106:
[----:B------:R-:W-:Y:S05]  /*4e70*/  BSYNC B1 ;  /* 0x0000000000017941 */ /* 0x000fea0003800000 */
.L_x_105:
        /* <DEDUP_REMOVED lines=12> */
.L_x_108:
[----:B------:R-:W-:Y:S05]  /*4f40*/  BSYNC B1 ;  /* 0x0000000000017941 */ /* 0x000fea0003800000 */
.L_x_107:
        /* <DEDUP_REMOVED lines=12> */
.L_x_110:
[----:B------:R-:W-:Y:S05]  /*5010*/  BSYNC B1 ;  /* 0x0000000000017941 */ /* 0x000fea0003800000 */
.L_x_109:
        /* <DEDUP_REMOVED lines=12> */
.L_x_112:
[----:B------:R-:W-:Y:S05]  /*50e0*/  BSYNC B1 ;  /* 0x0000000000017941 */ /* 0x000fea0003800000 */
.L_x_111:
        /* <DEDUP_REMOVED lines=12> */
.L_x_114:
[----:B------:R-:W-:Y:S05]  /*51b0*/  BSYNC B1 ;  /* 0x0000000000017941 */ /* 0x000fea0003800000 */
.L_x_113:
        /* <DEDUP_REMOVED lines=12> */
.L_x_116:
[----:B------:R-:W-:Y:S05]  /*5280*/  BSYNC B1 ;  /* 0x0000000000017941 */ /* 0x000fea0003800000 */
.L_x_115:
        /* <DEDUP_REMOVED lines=12> */
.L_x_118:
[----:B------:R-:W-:Y:S05]  /*5350*/  BSYNC B1 ;  /* 0x0000000000017941 */ /* 0x000fea0003800000 */
.L_x_117:
        /* <DEDUP_REMOVED lines=12> */
.L_x_120:
[----:B------:R-:W-:Y:S05]  /*5420*/  BSYNC B1 ;  /* 0x0000000000017941 */ /* 0x000fea0003800000 */
.L_x_119:
        /* <DEDUP_REMOVED lines=12> */
.L_x_122:
[----:B------:R-:W-:Y:S05]  /*54f0*/  BSYNC B1 ;  /* 0x0000000000017941 */ /* 0x000fea0003800000 */
.L_x_121:
        /* <DEDUP_REMOVED lines=12> */
.L_x_124:
[----:B------:R-:W-:Y:S05]  /*55c0*/  BSYNC B1 ;  /* 0x0000000000017941 */ /* 0x000fea0003800000 */
.L_x_123:
        /* <DEDUP_REMOVED lines=12> */
.L_x_126:
[----:B------:R-:W-:Y:S05]  /*5690*/  BSYNC B1 ;  /* 0x0000000000017941 */ /* 0x000fea0003800000 */
.L_x_125:
        /* <DEDUP_REMOVED lines=12> */
.L_x_128:
[----:B------:R-:W-:Y:S05]  /*5760*/  BSYNC B1 ;  /* 0x0000000000017941 */ /* 0x000fea0003800000 */
.L_x_127:
        /* <DEDUP_REMOVED lines=12> */
.L_x_130:
[----:B------:R-:W-:Y:S05]  /*5830*/  BSYNC B1 ;  /* 0x0000000000017941 */ /* 0x000fea0003800000 */
.L_x_129:
        /* <DEDUP_REMOVED lines=12> */
.L_x_132:
[----:B------:R-:W-:Y:S05]  /*5900*/  BSYNC B1 ;  /* 0x0000000000017941 */ /* 0x000fea0003800000 */
.L_x_131:
        /* <DEDUP_REMOVED lines=12> */
.L_x_134:
[----:B------:R-:W-:Y:S05]  /*59d0*/  BSYNC B1 ;  /* 0x0000000000017941 */ /* 0x000fea0003800000 */
.L_x_133:
        /* <DEDUP_REMOVED lines=12> */
.L_x_136:
[----:B------:R-:W-:Y:S05]  /*5aa0*/  BSYNC B1 ;  /* 0x0000000000017941 */ /* 0x000fea0003800000 */
.L_x_135:
        /* <DEDUP_REMOVED lines=12> */
.L_x_138:
[----:B------:R-:W-:Y:S05]  /*5b70*/  BSYNC B1 ;  /* 0x0000000000017941 */ /* 0x000fea0003800000 */
.L_x_137:
        /* <DEDUP_REMOVED lines=12> */
.L_x_140:
[----:B------:R-:W-:Y:S05]  /*5c40*/  BSYNC B1 ;  /* 0x0000000000017941 */ /* 0x000fea0003800000 */
.L_x_139:
        /* <DEDUP_REMOVED lines=12> */
.L_x_142:
[----:B------:R-:W-:Y:S05]  /*5d10*/  BSYNC B1 ;  /* 0x0000000000017941 */ /* 0x000fea0003800000 */
.L_x_141:
        /* <DEDUP_REMOVED lines=12> */
.L_x_144:
[----:B------:R-:W-:Y:S05]  /*5de0*/  BSYNC B1 ;  /* 0x0000000000017941 */ /* 0x000fea0003800000 */
.L_x_143:
        /* <DEDUP_REMOVED lines=12> */
.L_x_146:
[----:B------:R-:W-:Y:S05]  /*5eb0*/  BSYNC B1 ;  /* 0x0000000000017941 */ /* 0x000fea0003800000 */
.L_x_145:
        /* <DEDUP_REMOVED lines=12> */
.L_x_148:
[----:B------:R-:W-:Y:S05]  /*5f80*/  BSYNC B1 ;  /* 0x0000000000017941 */ /* 0x000fea0003800000 */
.L_x_147:
        /* <DEDUP_REMOVED lines=12> */
.L_x_150:
[----:B------:R-:W-:Y:S05]  /*6050*/  BSYNC B1 ;  /* 0x0000000000017941 */ /* 0x000fea0003800000 */
.L_x_149:
        /* <DEDUP_REMOVED lines=12> */
.L_x_152:
[----:B------:R-:W-:Y:S05]  /*6120*/  BSYNC B1 ;  /* 0x0000000000017941 */ /* 0x000fea0003800000 */
.L_x_151:
        /* <DEDUP_REMOVED lines=12> */
.L_x_154:
[----:B------:R-:W-:Y:S05]  /*61f0*/  BSYNC B1 ;  /* 0x0000000000017941 */ /* 0x000fea0003800000 */
.L_x_153:
        /* <DEDUP_REMOVED lines=8> */
[----:B0-----:R-:W-:-:S05]  /*6280*/  F2FP.SATFINITE.E5M2.F32.PACK_AB_MERGE_C R19, RZ, R20, RZ ;  /* 0x00000014ff13723e */ /* 0x001fca00048060ff */
[----:B------:R0:W-:Y:S01]  /*6290*/  @!P4 STG.E.U8 desc[UR18][R10.64+0x70], R19 ;  /* 0x000070130a00c986 */ /* 0x0001e2000c101112 */
[----:B------:R-:W-:Y:S05]  /*62a0*/  @P3 BRA `(.L_x_156) ;  /* 0x0000000000043947 */ /* 0x000fea0003800000 */
[----:B------:R0:W5:Y:S02]  /*62b0*/  LDG.E.U8 R7, desc[UR18][R26.64+0x71] ;  /* 0x000071121a077981 */ /* 0x000164000c1e1100 */
.L_x_156:
[----:B------:R-:W-:Y:S05]  /*62c0*/  BSYNC B1 ;  /* 0x0000000000017941 */ /* 0x000fea0003800000 */
.L_x_155:
[----:B-----5:R-:W-:Y:S01]  /*62d0*/  LOP3.LUT R7, R7, 0xff, RZ, 0xc0, !PT ;  /* 0x000000ff07077812 */ /* 0x020fe200078ec0ff */
[----:B------:R-:W-:Y:S01]  /*62e0*/  BSSY B1, `(.L_x_157) ;  /* 0x000000b000017945 */ /* 0x000fe20003800000 */
[----:B------:R-:W-:Y:S02]  /*62f0*/  ISETP.LT.OR P4, PT, R29, 0x79, !P0 ;  /* 0x000000791d00780c */ /* 0x000fe40004781670 */
[----:B------:R-:W-:-:S05]  /*6300*/  F2FP.F16.E5M2.UNPACK_B R7, R7 ;  /* 0x00000007ff07723e */ /* 0x000fca00020004ff */
[----:B------:R-:W-:-:S05]  /*6310*/  HADD2.F32 R20, -RZ, R7.H0_H0 ;  /* 0x20000007ff147230 */ /* 0x000fca0000004100 */
[----:B------:R-:W-:-:S04]  /*6320*/  FMUL R7, R20, R9 ;  /* 0x0000000914077220 */ /* 0x000fc80000400000 */
[----:B------:R-:W-:-:S05]  /*6330*/  FFMA R7, R18, R8, R7 ;  /* 0x0000000812077223 */ /* 0x000fca0000000007 */
[----:B0-----:R-:W-:Y:S02]  /*6340*/  F2FP.SATFINITE.E5M2.F32.PACK_AB_MERGE_C R19, RZ, R7, RZ ;  /* 0x00000007ff13723e */ /* 0x001fe400048060ff */
[----:B------:R-:W-:-:S03]  /*6350*/  PRMT R7, RZ, 0x7610, R7 ;  /* 0x00007610ff077816 */ /* 0x000fc60000000007 */
[----:B------:R0:W-:Y:S01]  /*6360*/  @!P3 STG.E.U8 desc[UR18][R10.64+0x71], R19 ;  /* 0x000071130a00b986 */ /* 0x0001e2000c101112 */
[----:B------:R-:W-:Y:S05]  /*6370*/  @P4 BRA `(.L_x_158) ;  /* 0x0000000000044947 */ /* 0x000fea0003800000 */
[----:B------:R0:W5:Y:S02]  /*6380*/  LDG.E.U8 R7, desc[UR18][R24.64+0x78] ;  /* 0x0000781218077981 */ /* 0x000164000c1e1100 */
.L_x_158:
[----:B------:R-:W-:Y:S05]  /*6390*/  BSYNC B1 ;  /* 0x0000000000017941 */ /* 0x000fea0003800000 */
.L_x_157:
        /* <DEDUP_REMOVED lines=12> */
.L_x_160:
[----:B------:R-:W-:Y:S05]  /*6460*/  BSYNC B1 ;  /* 0x0000000000017941 */ /* 0x000fea0003800000 */
.L_x_159:
        /* <DEDUP_REMOVED lines=12> */
.L_x_162:
[----:B------:R-:W-:Y:S05]  /*6530*/  BSYNC B1 ;  /* 0x0000000000017941 */ /* 0x000fea0003800000 */
.L_x_161:
[----:B-----5:R-:W-:Y:S01]  /*6540*/  LOP3.LUT R7, R7, 0xff, RZ, 0xc0, !PT ;  /* 0x000000ff07077812 */ /* 0x020fe200078ec0ff */
[----:B------:R-:W-:Y:S01]  /*6550*/  BSSY B1, `(.L_x_163) ;  /* 0x000000b000017945 */ /* 0x000fe20003800000 */
[----:B------:R-:W-:Y:S02]  /*6560*/  ISETP.LT.OR P1, PT, R29, 0x7a, !P1 ;  /* 0x0000007a1d00780c */ /* 0x000fe40004f21670 */
[----:B------:R-:W-:-:S05]  /*6570*/  F2FP.F16.E5M2.UNPACK_B R7, R7 ;  /* 0x00000007ff07723e */ /* 0x000fca00020004ff */
[----:B01----:R-:W-:Y:S01]  /*6580*/  HADD2.F32 R12, -RZ, R7.H0_H0 ;  /* 0x20000007ff0c7230 */ /* 0x003fe20000004100 */
[----:B------:R-:W-:-:S04]  /*6590*/  PRMT R7, RZ, 0x7610, R7 ;  /* 0x00007610ff077816 */ /* 0x000fc80000000007 */
[----:B------:R-:W-:-:S04]  /*65a0*/  FMUL R12, R12, R9 ;  /* 0x000000090c0c7220 */ /* 0x000fc80000400000 */
[----:B------:R-:W-:-:S05]  /*65b0*/  FFMA R12, R17, R8, R12 ;  /* 0x00000008110c7223 */ /* 0x000fca000000000c */
[----:B------:R-:W-:-:S05]  /*65c0*/  F2FP.SATFINITE.E5M2.F32.PACK_AB_MERGE_C R13, RZ, R12, RZ ;  /* 0x0000000cff0d723e */ /* 0x000fca00048060ff */
[----:B------:R0:W-:Y:S01]  /*65d0*/  @!P3 STG.E.U8 desc[UR18][R10.64+0x78], R13 ;  /* 0x0000780d0a00b986 */ /* 0x0001e2000c101112 */
[----:B------:R-:W-:Y:S05]  /*65e0*/  @P1 BRA `(.L_x_164) ;  /* 0x0000000000041947 */ /* 0x000fea0003800000 */
[----:B------:R1:W5:Y:S02]  /*65f0*/  LDG.E.U8 R7, desc[UR18][R26.64+0x79] ;  /* 0x000079121a077981 */ /* 0x000364000c1e1100 */
.L_x_164:
[----:B------:R-:W-:Y:S05]  /*6600*/  BSYNC B1 ;  /* 0x0000000000017941 */ /* 0x000fea0003800000 */
.L_x_163:
[----:B------:R-:W-:Y:S05]  /*6610*/  @P1 BRA `(.L_x_165) ;  /* 0x0000001000281947 */ /* 0x000fea0003800000 */
[----:B-----5:R-:W-:-:S04]  /*6620*/  LOP3.LUT R7, R7, 0xff, RZ, 0xc0, !PT ;  /* 0x000000ff07077812 */ /* 0x020fc800078ec0ff */
[----:B------:R-:W-:-:S05]  /*6630*/  F2FP.F16.E5M2.UNPACK_B R7, R7 ;  /* 0x00000007ff07723e */ /* 0x000fca00020004ff */
[----:B------:R-:W-:-:S05]  /*6640*/  HADD2.F32 R12, -RZ, R7.H0_H0 ;  /* 0x20000007ff0c7230 */ /* 0x000fca0000004100 */
[----:B------:R-:W-:-:S04]  /*6650*/  FMUL R7, R12, R9 ;  /* 0x000000090c077220 */ /* 0x000fc80000400000 */
[----:B------:R-:W-:-:S05]  /*6660*/  FFMA R7, R16, R8, R7 ;  /* 0x0000000810077223 */ /* 0x000fca0000000007 */
[----:B------:R-:W-:-:S05]  /*6670*/  F2FP.SATFINITE.E5M2.F32.PACK_AB_MERGE_C R7, RZ, R7, RZ ;  /* 0x00000007ff07723e */ /* 0x000fca00048060ff */
[----:B------:R0:W-:Y:S01]  /*6680*/  STG.E.U8 desc[UR18][R10.64+0x79], R7 ;  /* 0x000079070a007986 */ /* 0x0001e2000c101112 */
[----:B------:R-:W-:Y:S05]  /*6690*/  BRA `(.L_x_165) ;  /* 0x0000001000087947 */ /* 0x000fea0003800000 */
.L_x_36:
[----:B------:R-:W-:Y:S01]  /*66a0*/  ISETP.GE.AND P1, PT, R34, 0x1, PT ;  /* 0x000000012200780c */ /* 0x000fe20003f26270 */
[-C--:B--2---:R-:W-:Y:S01]  /*66b0*/  FMUL R143, R143, R8.reuse ;  /* 0x000000088f8f7220 */ /* 0x084fe20000400000 */
[-C--:B------:R-:W-:Y:S01]  /*66c0*/  FMUL R138, R138, R8.reuse ;  /* 0x000000088a8a7220 */ /* 0x080fe20000400000 */
[----:B------:R-:W-:Y:S01]  /*66d0*/  ISETP.GE.AND P0, PT, R34, 0x9, PT ;  /* 0x000000092200780c */ /* 0x000fe20003f06270 */
[-C--:B------:R-:W-:Y:S01]  /*66e0*/  FMUL R141, R141, R8.reuse ;  /* 0x000000088d8d7220 */ /* 0x080fe20000400000 */
[C---:B------:R-:W-:Y:S01]  /*66f0*/  ISETP.LT.OR P4, PT, R29.reuse, 0x1, !P1 ;  /* 0x000000011d00780c */ /* 0x040fe20004f81670 */
[-C--:B------:R-:W-:Y:S01]  /*6700*/  FMUL R136, R136, R8.reuse ;  /* 0x0000000888887220 */ /* 0x080fe20000400000 */
[----:B------:R-:W-:Y:S01]  /*6710*/  ISETP.LT.OR P5, PT, R29, 0x2, !P1 ;  /* 0x000000021d00780c */ /* 0x000fe20004fa1670 */
[-C--:B------:R-:W-:Y:S01]  /*6720*/  FMUL R139, R139, R8.reuse ;  /* 0x000000088b8b7220 */ /* 0x080fe20000400000 */
[----:B------:R-:W-:Y:S01]  /*6730*/  F2FP.SATFINITE.E5M2.F32.PACK_AB_MERGE_C R143, RZ, R143, RZ ;  /* 0x0000008fff8f723e */ /* 0x000fe200048060ff */
[----:B------:R-:W-:Y:S01]  /*6740*/  FMUL R134, R134, R8 ;  /* 0x0000000886867220 */ /* 0x000fe20000400000 */
[----:B------:R-:W-:Y:S01]  /*6750*/  F2FP.SATFINITE.E5M2.F32.PACK_AB_MERGE_C R7, RZ, R138, RZ ;  /* 0x0000008aff07723e */ /* 0x000fe200048060ff */
[-C--:B------:R-:W-:Y:S01]  /*6760*/  FMUL R137, R137, R8.reuse ;  /* 0x0000000889897220 */ /* 0x080fe20000400000 */
[C---:B------:R-:W-:Y:S01]  /*6770*/  ISETP.LT.OR P3, PT, R29.reuse, 0x1, !P0 ;  /* 0x000000011d00780c */ /* 0x040fe20004761670 */
[-C--:B------:R-:W-:Y:S01]  /*6780*/  FMUL R132, R132, R8.reuse ;  /* 0x0000000884847220 */ /* 0x080fe20000400000 */
[----:B------:R-:W-:Y:S01]  /*6790*/  ISETP.LT.OR P6, PT, R29, 0xa, !P1 ;  /* 0x0000000a1d00780c */ /* 0x000fe20004fc1670 */
[-C--:B------:R-:W-:Y:S01]  /*67a0*/  FMUL R135, R135, R8.reuse ;  /* 0x0000000887877220 */ /* 0x080fe20000400000 */
[----:B------:R-:W-:Y:S01]  /*67b0*/  F2FP.SATFINITE.E5M2.F32.PACK_AB_MERGE_C R141, RZ, R141, RZ ;  /* 0x0000008dff8d723e */ /* 0x000fe200048060ff */
[----:B------:R-:W-:Y:S01]  /*67c0*/  @!P4 STG.E.U8 desc[UR18][R12.64], R143 ;  /* 0x0000008f0c00c986 */ /* 0x000fe2000c101112 */
[C---:B------:R-:W-:Y:S01]  /*67d0*/  ISETP.LT.OR P4, PT, R29.reuse, 0x2, !P0 ;  /* 0x000000021d00780c */ /* 0x040fe20004781670 */
[----:B------:R-:W-:Y:S01]  /*67e0*/  FMUL R130, R130, R8 ;  /* 0x0000000882827220 */ /* 0x000fe20000400000 */
[----:B------:R-:W-:Y:S01]  /*67f0*/  F2FP.SATFINITE.E5M2.F32.PACK_AB_MERGE_C R25, RZ, R136, RZ ;  /* 0x00000088ff19723e */ /* 0x000fe200048060ff */
[----:B------:R0:W-:Y:S01]  /*6800*/  @!P5 STG.E.U8 desc[UR18][R12.64+0x1], R7 ;  /* 0x000001070c00d986 */ /* 0x0001e2000c101112 */
[----:B------:R-:W-:Y:S01]  /*6810*/  ISETP.LT.OR P5, PT, R29, 0x9, !P1 ;  /* 0x000000091d00780c */ /* 0x000fe20004fa1670 */
[-C--:B------:R-:W-:Y:S01]  /*6820*/  FMUL R133, R133, R8.reuse ;  /* 0x0000000885857220 */ /* 0x080fe20000400000 */
[----:B------:R-:W-:Y:S01]  /*6830*/  F2FP.SATFINITE.E5M2.F32.PACK_AB_MERGE_C R139, RZ, R139, RZ ;  /* 0x0000008bff8b723e */ /* 0x000fe200048060ff */
[----:B------:R-:W-:Y:S01]  /*6840*/  @!P3 STG.E.U8 desc[UR18][R10.64], R141 ;  /* 0x0000008d0a00b986 */ /* 0x000fe2000c101112 */
[----:B------:R-:W-:Y:S01]  /*6850*/  ISETP.LT.OR P3, PT, R29, 0x9, !P0 ;  /* 0x000000091d00780c */ /* 0x000fe20004761670 */
[-C--:B------:R-:W-:Y:S01]  /*6860*/  FMUL R128, R128, R8.reuse ;  /* 0x0000000880807220 */ /* 0x080fe20000400000 */
[----:B------:R-:W-:Y:S01]  /*6870*/  F2FP.SATFINITE.E5M2.F32.PACK_AB_MERGE_C R137, RZ, R137, RZ ;  /* 0x00000089ff89723e */ /* 0x000fe200048060ff */
[-C--:B------:R-:W-:Y:S01]  /*6880*/  FMUL R131, R131, R8.reuse ;  /* 0x0000000883837220 */ /* 0x080fe20000400000 */
[----:B------:R-:W-:Y:S01]  /*6890*/  F2FP.SATFINITE.E5M2.F32.PACK_AB_MERGE_C R135, RZ, R135, RZ ;  /* 0x00000087ff87723e */ /* 0x000fe200048060ff */
[----:B------:R1:W-:Y:S01]  /*68a0*/  @!P4 STG.E.U8 desc[UR18][R10.64+0x1], R25 ;  /* 0x000001190a00c986 */ /* 0x0003e2000c101112 */
[C---:B------:R-:W-:Y:S01]  /*68b0*/  ISETP.LT.OR P4, PT, R29.reuse, 0xa, !P0 ;  /* 0x0000000a1d00780c */ /* 0x040fe20004781670 */
[----:B------:R-:W-:Y:S01]  /*68c0*/  FMUL R126, R126, R8 ;  /* 0x000000087e7e7220 */ /* 0x000fe20000400000 */
[----:B0-----:R-:W-:Y:S01]  /*68d0*/  F2FP.SATFINITE.E5M2.F32.PACK_AB_MERGE_C R7, RZ, R134, RZ ;  /* 0x00000086ff07723e */ /* 0x001fe200048060ff */
[----:B------:R-:W-:Y:S01]  /*68e0*/  @!P5 STG.E.U8 desc[UR18][R12.64+0x8], R139 ;  /* 0x0000088b0c00d986 */ /* 0x000fe2000c101112 */
[----:B------:R-:W-:Y:S01]  /*68f0*/  ISETP.LT.OR P5, PT, R29, 0x11, !P1 ;  /* 0x000000111d00780c */ /* 0x000fe20004fa1670 */
[-C--:B------:R-:W-:Y:S01]  /*6900*/  FMUL R129, R129, R8.reuse ;  /* 0x0000000881817220 */ /* 0x080fe20000400000 */
[----:B------:R-:W-:Y:S01]  /*6910*/  F2FP.SATFINITE.E5M2.F32.PACK_AB_MERGE_C R133, RZ, R133, RZ ;  /* 0x00000085ff85723e */ /* 0x000fe200048060ff */
[----:B------:R0:W-:Y:S01]  /*6920*/  @!P6 STG.E.U8 desc[UR18][R12.64+0x9], R7 ;  /* 0x000009070c00e986 */ /* 0x0001e2000c101112 */
[----:B------:R-:W-:Y:S01]  /*6930*/  ISETP.LT.OR P6, PT, R29, 0x12, !P1 ;  /* 0x000000121d00780c */ /* 0x000fe20004fc1670 */
[----:B------:R-:W-:Y:S01]  /*6940*/  FMUL R124, R124, R8 ;  /* 0x000000087c7c7220 */ /* 0x000fe20000400000 */
[----:B------:R-:W-:Y:S01]  /*6950*/  F2FP.SATFINITE.E5M2.F32.PACK_AB_MERGE_C R131, RZ, R131, RZ ;  /* 0x00000083ff83723e */ /* 0x000fe200048060ff */
[----:B------:R-:W-:Y:S01]  /*6960*/  @!P3 STG.E.U8 desc[UR18][R10.64+0x8], R137 ;  /* 0x000008890a00b986 */ /* 0x000fe2000c101112 */
[----:B-1----:R-:W-:Y:S01]  /*6970*/  F2FP.SATFINITE.E5M2.F32.PACK_AB_MERGE_C R25, RZ, R132, RZ ;  /* 0x00000084ff19723e */ /* 0x002fe200048060ff */
[-C--:B------:R-:W-:Y:S01]  /*6980*/  FMUL R127, R127, R8.reuse ;  /* 0x000000087f7f7220 */ /* 0x080fe20000400000 */
[C---:B------:R-:W-:Y:S01]  /*6990*/  ISETP.LT.OR P3, PT, R29.reuse, 0x11, !P0 ;  /* 0x000000111d00780c */ /* 0x040fe20004761670 */
[-C--:B------:R-:W-:Y:S01]  /*69a0*/  FMUL R122, R122, R8.reuse ;  /* 0x000000087a7a7220 */ /* 0x080fe20000400000 */
[----:B------:R-:W-:Y:S01]  /*69b0*/  F2FP.SATFINITE.E5M2.F32.PACK_AB_MERGE_C R129, RZ, R129, RZ ;  /* 0x00000081ff81723e */ /* 0x000fe200048060ff */
[----:B------:R1:W-:Y:S01]  /*69c0*/  @!P4 STG.E.U8 desc[UR18][R10.64+0x9], R25 ;  /* 0x000009190a00c986 */ /* 0x0003e2000c101112 */
[----:B------:R-:W-:Y:S01]  /*69d0*/  ISETP.LT.OR P4, PT, R29, 0x12, !P0 ;  /* 0x000000121d00780c */ /* 0x000fe20004781670 */
[----:B------:R-:W-:Y:S01]  /*69e0*/  FMUL R125, R125, R8 ;  /* 0x000000087d7d7220 */ /* 0x000fe20000400000 */
[----:B0-----:R-:W-:Y:S01]  /*69f0*/  F2FP.SATFINITE.E5M2.F32.PACK_AB_MERGE_C R7, RZ, R130, RZ ;  /* 0x00000082ff07723e */ /* 0x001fe200048060ff */
[----:B------:R-:W-:Y:S01]  /*6a00*/  @!P5 STG.E.U8 desc[UR18][R12.64+0x10], R135 ;  /* 0x000010870c00d986 */ /* 0x000fe2000c101112 */
[C---:B------:R-:W-:Y:S01]  /*6a10*/  ISETP.LT.OR P5, PT, R29.reuse, 0x19, !P1 ;  /* 0x000000191d00780c */ /* 0x040fe20004fa1670 */
[-C--:B------:R-:W-:Y:S01]  /*6a20*/  FMUL R120, R120, R8.reuse ;  /* 0x0000000878787220 */ /* 0x080fe20000400000 */
[----:B------:R-:W-:Y:S01]  /*6a30*/  F2FP.SATFINITE.E5M2.F32.PACK_AB_MERGE_C R127, RZ, R127, RZ ;  /* 0x0000007fff7f723e */ /* 0x000fe200048060ff */
[----:B------:R0:W-:Y:S01]  /*6a40*/  @!P6 STG.E.U8 desc[UR18][R12.64+0x11], R7 ;  /* 0x000011070c00e986 */ /* 0x0001e2000c101112 */
[----:B------:R-:W-:Y:S01]  /*6a50*/  ISETP.LT.OR P6, PT, R29, 0x1a, !P1 ;  /* 0x0000001a1d00780c */ /* 0x000fe20004fc1670 */
[-C--:B------:R-:W-:Y:S01]  /*6a60*/  FMUL R123, R123, R8.reuse ;  /* 0x000000087b7b7220 */ /* 0x080fe20000400000 */
[----:B------:R-:W-:Y:S01]  /*6a70*/  FMUL R118, R118, R8 ;  /* 0x0000000876767220 */ /* 0x000fe20000400000 */
[----:B-1----:R-:W-:Y:S01]  /*6a80*/  F2FP.SATFINITE.E5M2.F32.PACK_AB_MERGE_C R25, RZ, R128, RZ ;  /* 0x00000080ff19723e */ /* 0x002fe200048060ff */
[----:B------:R-:W-:Y:S01]  /*6a90*/  @!P3 STG.E.U8 desc[UR18][R10.64+0x10], R133 ;  /* 0x000010850a00b986 */ /* 0x000fe2000c101112 */
[----:B------:R-:W-:Y:S01]  /*6aa0*/  ISETP.LT.OR P3, PT, R29, 0x19, !P0 ;  /* 0x000000191d00780c */ /* 0x000fe20004761670 */
        /* <DEDUP_REMOVED lines=35> */
[----:B------:R-:W-:Y:S01]  /*6ce0*/  ISETP.LT.OR P3, PT, R29, 0x29, !P0 ;  /* 0x000000291d00780c */ /* 0x000fe20004761670 */
[-C--:B------:R-:W-:Y:S01]  /*6cf0*/  FMUL R111, R111, R8.reuse ;  /* 0x000000086f6f7220 */ /* 0x080fe20000400000 */
[-C--:B------:R-:W-:Y:S01]  /*6d00*/  FMUL R106, R106, R8.reuse ;  /* 0x000000086a6a7220 */ /* 0x080fe20000400000 */
        /* <DEDUP_REMOVED lines=104> */
[----:B------:R-:W-:-:S02]  /*7390*/  ISETP.LT.OR P3, PT, R29, 0x59, !P0 ;  /* 0x000000591d00780c */ /* 0x000fc40004761670 */
[----:B------:R-:W-:Y:S01]  /*73a0*/  F2FP.SATFINITE.E5M2.F32.PACK_AB_MERGE_C R21, RZ, R21, RZ ;  /* 0x00000015ff15723e */ /* 0x000fe200048060ff */
[----:B------:R1:W-:Y:S01]  /*73b0*/  @!P4 STG.E.U8 desc[UR18][R10.64+0x51], R25 ;  /* 0x000051190a00c986 */ /* 0x0003e2000c101112 */
[C---:B------:R-:W-:Y:S02]  /*73c0*/  ISETP.LT.OR P4, PT, R29.reuse, 0x5a, !P0 ;  /* 0x0000005a1d00780c */ /* 0x040fe40004781670 */
[----:B0-----:R-:W-:Y:S01]  /*73d0*/  F2FP.SATFINITE.E5M2.F32.PACK_AB_MERGE_C R7, RZ, R94, RZ ;  /* 0x0000005eff07723e */ /* 0x001fe200048060ff */
[----:B------:R-:W-:Y:S01]  /*73e0*/  @!P5 STG.E.U8 desc[UR18][R12.64+0x58], R99 ;  /* 0x000058630c00d986 */ /* 0x000fe2000c101112 */
[C---:B------:R-:W-:Y:S02]  /*73f0*/  ISETP.LT.OR P5, PT, R29.reuse, 0x61, !P1 ;  /* 0x000000611d00780c */ /* 0x040fe40004fa1670 */
[----:B------:R-:W-:Y:S01]  /*7400*/  F2FP.SATFINITE.E5M2.F32.PACK_AB_MERGE_C R15, RZ, R15, RZ ;  /* 0x0000000fff0f723e */ /* 0x000fe200048060ff */
[----:B------:R0:W-:Y:S01]  /*7410*/  @!P6 STG.E.U8 desc[UR18][R12.64+0x59], R7 ;  /* 0x000059070c00e986 */ /* 0x0001e2000c101112 */
[----:B------:R-:W-:-:S02]  /*7420*/  ISETP.LT.OR P6, PT, R29, 0x62, !P1 ;  /* 0x000000621d00780c */ /* 0x000fc40004fc1670 */
[----:B------:R-:W-:Y:S01]  /*7430*/  F2FP.SATFINITE.E5M2.F32.PACK_AB_MERGE_C R17, RZ, R17, RZ ;  /* 0x00000011ff11723e */ /* 0x000fe200048060ff */
[----:B------:R-:W-:Y:S01]  /*7440*/  @!P3 STG.E.U8 desc[UR18][R10.64+0x58], R97 ;  /* 0x000058610a00b986 */ /* 0x000fe2000c101112 */
[----:B-1----:R-:W-:Y:S02]  /*7450*/  F2FP.SATFINITE.E5M2.F32.PACK_AB_MERGE_C R25, RZ, R92, RZ ;  /* 0x0000005cff19723e */ /* 0x002fe400048060ff */
[----:B------:R-:W-:-:S03]  /*7460*/  ISETP.LT.OR P3, PT, R29, 0x61, !P0 ;  /* 0x000000611d00780c */ /* 0x000fc60004761670 */
[----:B------:R1:W-:Y:S01]  /*7470*/  @!P4 STG.E.U8 desc[UR18][R10.64+0x59], R25 ;  /* 0x000059190a00c986 */ /* 0x0003e2000c101112 */
[C---:B------:R-:W-:Y:S02]  /*7480*/  ISETP.LT.OR P4, PT, R29.reuse, 0x62, !P0 ;  /* 0x000000621d00780c */ /* 0x040fe40004781670 */
[----:B0-----:R-:W-:Y:S01]  /*7490*/  F2FP.SATFINITE.E5M2.F32.PACK_AB_MERGE_C R7, RZ, R90, RZ ;  /* 0x0000005aff07723e */ /* 0x001fe200048060ff */
[----:B------:R-:W-:Y:S01]  /*74a0*/  @!P5 STG.E.U8 desc[UR18][R12.64+0x60], R93 ;  /* 0x0000605d0c00d986 */ /* 0x000fe2000c101112 */
[----:B------:R-:W-:-:S03]  /*74b0*/  ISETP.LT.OR P5, PT, R29, 0x69, !P1 ;  /* 0x000000691d00780c */ /* 0x000fc60004fa1670 */
[----:B------:R0:W-:Y:S01]  /*74c0*/  @!P6 STG.E.U8 desc[UR18][R12.64+0x61], R7 ;  /* 0x000061070c00e986 */ /* 0x0001e2000c101112 */
[C---:B------:R-:W-:Y:S02]  /*74d0*/  ISETP.LT.OR P6, PT, R29.reuse, 0x6a, !P1 ;  /* 0x0000006a1d00780c */ /* 0x040fe40004fc1670 */
[----:B-1----:R-:W-:Y:S01]  /*74e0*/  F2FP.SATFINITE.E5M2.F32.PACK_AB_MERGE_C R25, RZ, R88, RZ ;  /* 0x00000058ff19723e */ /* 0x002fe200048060ff */
[----:B------:R-:W-:Y:S01]  /*74f0*/  @!P3 STG.E.U8 desc[UR18][R10.64+0x60], R95 ;  /* 0x0000605f0a00b986 */ /* 0x000fe2000c101112 */
        /* <DEDUP_REMOVED lines=11> */
[----:B------:R-:W-:Y:S01]  /*75b0*/  @!P4 STG.E.U8 desc[UR18][R10.64+0x69], R25 ;  /* 0x000069190a00c986 */ /* 0x000fe2000c101112 */
[C---:B------:R-:W-:Y:S02]  /*75c0*/  ISETP.LT.OR P4, PT, R29.reuse, 0x79, !P1 ;  /* 0x000000791d00780c */ /* 0x040fe40004f81670 */
[C---:B------:R-:W-:Y:S01]  /*75d0*/  ISETP.LT.OR P1, PT, R29.reuse, 0x7a, !P1 ;  /* 0x0000007a1d00780c */ /* 0x040fe20004f21670 */
[----:B------:R1:W-:Y:S01]  /*75e0*/  @!P5 STG.E.U8 desc[UR18][R12.64+0x70], R23 ;  /* 0x000070170c00d986 */ /* 0x0003e2000c101112 */
[C---:B------:R-:W-:Y:S02]  /*75f0*/  ISETP.LT.OR P5, PT, R29.reuse, 0x72, !P0 ;  /* 0x000000721d00780c */ /* 0x040fe400047a1670 */
[----:B0-----:R-:W-:Y:S01]  /*7600*/  F2FP.SATFINITE.E5M2.F32.PACK_AB_MERGE_C R7, RZ, R18, RZ ;  /* 0x00000012ff07723e */ /* 0x001fe200048060ff */
[----:B------:R0:W-:Y:S01]  /*7610*/  @!P6 STG.E.U8 desc[UR18][R12.64+0x71], R19 ;  /* 0x000071130c00e986 */ /* 0x0001e2000c101112 */
[C---:B------:R-:W-:Y:S02]  /*7620*/  ISETP.LT.OR P6, PT, R29.reuse, 0x79, !P0 ;  /* 0x000000791d00780c */ /* 0x040fe400047c1670 */
[----:B------:R-:W-:Y:S01]  /*7630*/  ISETP.LT.OR P0, PT, R29, 0x7a, !P0 ;  /* 0x0000007a1d00780c */ /* 0x000fe20004701670 */
[----:B------:R2:W-:Y:S01]  /*7640*/  @!P3 STG.E.U8 desc[UR18][R10.64+0x70], R21 ;  /* 0x000070150a00b986 */ /* 0x0005e2000c101112 */
[----:B-1----:R-:W-:-:S05]  /*7650*/  F2FP.SATFINITE.E5M2.F32.PACK_AB_MERGE_C R23, RZ, R16, RZ ;  /* 0x00000010ff17723e */ /* 0x002fca00048060ff */
[----:B------:R2:W-:Y:S01]  /*7660*/  @!P5 STG.E.U8 desc[UR18][R10.64+0x71], R7 ;  /* 0x000071070a00d986 */ /* 0x0005e2000c101112 */
[----:B0-----:R-:W-:-:S03]  /*7670*/  F2FP.SATFINITE.E5M2.F32.PACK_AB_MERGE_C R19, RZ, R14, RZ ;  /* 0x0000000eff13723e */ /* 0x001fc600048060ff */
[----:B------:R2:W-:Y:S04]  /*7680*/  @!P4 STG.E.U8 desc[UR18][R12.64+0x78], R15 ;  /* 0x0000780f0c00c986 */ /* 0x0005e8000c101112 */
[----:B------:R2:W-:Y:S04]  /*7690*/  @!P1 STG.E.U8 desc[UR18][R12.64+0x79], R19 ;  /* 0x000079130c009986 */ /* 0x0005e8000c101112 */
[----:B------:R2:W-:Y:S04]  /*76a0*/  @!P6 STG.E.U8 desc[UR18][R10.64+0x78], R17 ;  /* 0x000078110a00e986 */ /* 0x0005e8000c101112 */
[----:B------:R2:W-:Y:S02]  /*76b0*/  @!P0 STG.E.U8 desc[UR18][R10.64+0x79], R23 ;  /* 0x000079170a008986 */ /* 0x0005e4000c101112 */
.L_x_165:
[----:B------:R-:W-:Y:S05]  /*76c0*/  BSYNC B0 ;  /* 0x0000000000007941 */ /* 0x000fea0003800000 */
.L_x_35:
[----:B------:R-:W-:Y:S01]  /*76d0*/  ULDC UR6, c[0x0][0xc] ;  /* 0x0000030000067ab9 */ /* 0x000fe20000000800 */
[----:B------:R-:W-:Y:S01]  /*76e0*/  ULDC UR7, c[0x0][0x10] ;  /* 0x0000040000077ab9 */ /* 0x000fe20000000800 */
[----:B0-2--5:R-:W0:Y:S01]  /*76f0*/  LDC R7, c[0x0][0x14] ;  /* 0x00000500ff077b82 */ /* 0x025e220000000800 */
[----:B------:R-:W-:Y:S01]  /*7700*/  UIMAD.WIDE.U32 UR6, UR6, UR7, URZ ;  /* 0x00000007060672a5 */ /* 0x000fe2000f8e003f */
[----:B----4-:R-:W-:Y:S01]  /*7710*/  PRMT R11, RZ, 0x7610, R11 ;  /* 0x00007610ff0b7816 */ /* 0x010fe2000000000b */
[----:B------:R-:W-:-:S04]  /*7720*/  IMAD.MOV.U32 R10, RZ, RZ, -0x1 ;  /* 0xffffffffff0a7424 */ /* 0x000fc800078e00ff */
[----:B0-----:R-:W-:-:S04]  /*7730*/  IMAD.WIDE.U32 R2, R7, UR6, R2 ;  /* 0x0000000607027c25 */ /* 0x001fc8000f8e0002 */
[----:B------:R-:W-:Y:S01]  /*7740*/  IMAD R7, R7, UR7, RZ ;  /* 0x0000000707077c24 */ /* 0x000fe2000f8e02ff */
[----:B------:R-:W-:Y:S02]  /*7750*/  ULDC.64 UR6, c[0x0][0x650] ;  /* 0x0001940000067ab9 */ /* 0x000fe40000000a00 */
[----:B------:R-:W-:Y:S01]  /*7760*/  ISETP.GE.U32.AND P0, PT, R2, UR6, PT ;  /* 0x0000000602007c0c */ /* 0x000fe2000bf06070 */
[----:B------:R-:W-:Y:S02]  /*7770*/  IMAD.IADD R3, R3, 0x1, R7 ;  /* 0x0000000103037824 */ /* 0x000fe400078e0207 */
[----:B------:R-:W-:-:S03]  /*7780*/  IMAD.MOV.U32 R7, RZ, RZ, -0x1 ;  /* 0xffffffffff077424 */ /* 0x000fc600078e00ff */
[----:B------:R-:W-:-:S13]  /*7790*/  ISETP.GE.U32.AND.EX P0, PT, R3, UR7, PT, P0 ;  /* 0x0000000703007c0c */ /* 0x000fda000bf06100 */
[----:B------:R-:W-:Y:S05]  /*77a0*/  @P0 BRA `(.L_x_166) ;  /* 0x0000000400600947 */ /* 0x000fea0003800000 */
[----:B------:R-:W0:Y:S01]  /*77b0*/  S2R R22, SR_CTAID.X ;  /* 0x0000000000167919 */ /* 0x000e220000002500 */
[----:B------:R-:W2:Y:S01]  /*77c0*/  LDC.64 R16, c[0x0][0x628] ;  /* 0x00018a00ff107b82 */ /* 0x000ea20000000a00 */
[----:B------:R-:W-:Y:S01]  /*77d0*/  ULDC UR6, c[0x0][0x150] ;  /* 0x0000540000067ab9 */ /* 0x000fe20000000800 */
[----:B------:R-:W-:Y:S01]  /*77e0*/  IMAD.MOV.U32 R14, RZ, RZ, R2 ;  /* 0x000000ffff0e7224 */ /* 0x000fe200078e0002 */
[----:B------:R-:W4:Y:S01]  /*77f0*/  S2R R24, SR_CTAID.Y ;  /* 0x0000000000187919 */ /* 0x000f220000002600 */
[----:B------:R-:W-:-:S04]  /*7800*/  IMAD.MOV.U32 R15, RZ, RZ, R3 ;  /* 0x000000ffff0f7224 */ /* 0x000fc800078e0003 */
[----:B------:R-:W1:Y:S08]  /*7810*/  LDC R25, c[0x0][0x144] ;  /* 0x00005100ff197b82 */ /* 0x000e700000000800 */
[----:B------:R-:W1:Y:S08]  /*7820*/  LDC R18, c[0x0][0x630] ;  /* 0x00018c00ff127b82 */ /* 0x000e700000000800 */
[----:B------:R-:W1:Y:S01]  /*7830*/  LDC.64 R20, c[0x0][0x620] ;  /* 0x00018800ff147b82 */ /* 0x000e620000000a00 */
[----:B--2---:R-:W-:-:S04]  /*7840*/  ISETP.NE.U32.AND P0, PT, R16, RZ, PT ;  /* 0x000000ff1000720c */ /* 0x004fc80003f05070 */
[----:B------:R-:W-:Y:S02]  /*7850*/  ISETP.NE.AND.EX P0, PT, R17, RZ, PT, P0 ;  /* 0x000000ff1100720c */ /* 0x000fe40003f05300 */
[----:B0-----:R-:W-:-:S05]  /*7860*/  I2FP.F32.U32 R7, R22 ;  /* 0x0000001600077245 */ /* 0x001fca0000201000 */
[----:B------:R-:W-:-:S04]  /*7870*/  FMUL R7, R7, UR6 ;  /* 0x0000000607077c20 */ /* 0x000fc80008400000 */
[----:B------:R0:W2:Y:S02]  /*7880*/  F2I.U32.TRUNC.NTZ R23, R7 ;  /* 0x0000000700177305 */ /* 0x0000a4000020f000 */
[----:B----4-:R-:W-:Y:S05]  /*7890*/  @!P0 BRA `(.L_x_167) ;  /* 0x0000000000288947 */ /* 0x010fea0003800000 */
[----:B0-----:R-:W0:Y:S02]  /*78a0*/  LDC R7, c[0x0][0x634] ;  /* 0x00018d00ff077b82 */ /* 0x001e240000000800 */
        /* <DEDUP_REMOVED lines=9> */
.L_x_167:
[-CC-:B-1----:R-:W-:Y:S01]  /*7940*/  SHF.R.U64 R19, R14, R18.reuse, R15.reuse ;  /* 0x000000120e137219 */ /* 0x182fe2000000120f */
[----:B------:R-:W1:Y:S01]  /*7950*/  LDC.64 R30, c[0x0][0x640] ;  /* 0x00019000ff1e7b82 */ /* 0x000e620000000a00 */
[----:B0-----:R-:W-:Y:S01]  /*7960*/  SHF.R.U32.HI R7, RZ, R18, R15 ;  /* 0x00000012ff077219 */ /* 0x001fe2000001160f */
[----:B--2---:R-:W-:Y:S01]  /*7970*/  IMAD.MOV R23, RZ, RZ, -R23 ;  /* 0x000000ffff177224 */ /* 0x004fe200078e0a17 */
[----:B------:R-:W-:Y:S01]  /*7980*/  IADD3 R13, P0, RZ, -R19, RZ ;  /* 0x80000013ff0d7210 */ /* 0x000fe20007f1e0ff */
[----:B------:R-:W-:Y:S02]  /*7990*/  ULDC UR6, c[0x0][0x154] ;  /* 0x0000550000067ab9 */ /* 0x000fe40000000800 */
[----:B------:R-:W-:Y:S02]  /*79a0*/  IMAD R25, R25, R23, R22 ;  /* 0x0000001719197224 */ /* 0x000fe400078e0216 */
[----:B------:R-:W0:Y:S01]  /*79b0*/  LDC R14, c[0x0][0x618] ;  /* 0x00018600ff0e7b82 */ /* 0x000e220000000800 */
[----:B------:R-:W-:-:S02]  /*79c0*/  IMAD.X R7, RZ, RZ, ~R7, P0 ;  /* 0x000000ffff077224 */ /* 0x000fc400000e0e07 */
[----:B------:R-:W-:-:S04]  /*79d0*/  IMAD.WIDE.U32 R10, R13, R20, R2 ;  /* 0x000000140d0a7225 */ /* 0x000fc800078e0002 */
[----:B------:R-:W-:Y:S01]  /*79e0*/  IMAD R12, R7, R20, RZ ;  /* 0x00000014070c7224 */ /* 0x000fe200078e02ff */
[----:B---3--:R-:W2:Y:S03]  /*79f0*/  LDC R26, c[0x0][0x608] ;  /* 0x00018200ff1a7b82 */ /* 0x008ea60000000800 */
[----:B------:R-:W-:Y:S02]  /*7a00*/  IMAD R7, R13, R21, R12 ;  /* 0x000000150d077224 */ /* 0x000fe400078e020c */
[----:B------:R-:W-:Y:S02]  /*7a10*/  IMAD.MOV.U32 R13, RZ, RZ, 0x1 ;  /* 0x00000001ff0d7424 */ /* 0x000fe400078e00ff */
[----:B------:R-:W-:Y:S01]  /*7a20*/  IMAD.IADD R7, R11, 0x1, R7 ;  /* 0x000000010b077824 */ /* 0x000fe200078e0207 */
[----:B------:R-:W3:Y:S01]  /*7a30*/  LDC R28, c[0x0][0x658] ;  /* 0x00019600ff1c7b82 */ /* 0x000ee20000000800 */
[----:B------:R-:W-:-:S02]  /*7a40*/  I2FP.F32.U32 R11, R24 ;  /* 0x00000018000b7245 */ /* 0x000fc40000201000 */
[----:B-1----:R-:W-:-:S03]  /*7a50*/  ISETP.NE.U32.AND P0, PT, R30, RZ, PT ;  /* 0x000000ff1e00720c */ /* 0x002fc60003f05070 */
[----:B------:R-:W-:Y:S01]  /*7a60*/  FMUL R12, R11, UR6 ;  /* 0x000000060b0c7c20 */ /* 0x000fe20008400000 */
[----:B------:R-:W-:Y:S01]  /*7a70*/  ISETP.NE.AND.EX P0, PT, R31, RZ, PT, P0 ;  /* 0x000000ff1f00720c */ /* 0x000fe20003f05300 */
[----:B------:R-:W1:Y:S01]  /*7a80*/  LDC R23, c[0x0][0x148] ;  /* 0x00005200ff177b82 */ /* 0x000e620000000800 */
[-CC-:B0-----:R-:W-:Y:S01]  /*7a90*/  SHF.R.U64 R18, R10, R14.reuse, R7.reuse ;  /* 0x0000000e0a127219 */ /* 0x181fe20000001207 */
[----:B------:R0:W4:Y:S01]  /*7aa0*/  F2I.U32.TRUNC.NTZ R20, R12 ;  /* 0x0000000c00147305 */ /* 0x000122000020f000 */
[----:B------:R-:W-:Y:S01]  /*7ab0*/  SHF.R.U32.HI R7, RZ, R14, R7 ;  /* 0x0000000eff077219 */ /* 0x000fe20000011607 */
[----:B------:R-:W-:-:S04]  /*7ac0*/  IMAD.MOV.U32 R11, RZ, RZ, -0x1 ;  /* 0xffffffffff0b7424 */ /* 0x000fc800078e00ff */
[----:B------:R-:W0:Y:S01]  /*7ad0*/  LDC R22, c[0x0][0x600] ;  /* 0x00018000ff167b82 */ /* 0x000e220000000800 */
[-CC-:B--2---:R-:W-:Y:S02]  /*7ae0*/  SHF.R.U64 R16, R18, R26.reuse, R7.reuse ;  /* 0x0000001a12107219 */ /* 0x184fe40000001207 */
[----:B------:R-:W-:-:S05]  /*7af0*/  SHF.R.U32.HI R7, RZ, R26, R7 ;  /* 0x0000001aff077219 */ /* 0x000fca0000011607 */
[----:B------:R-:W2:Y:S01]  /*7b00*/  LDC R29, c[0x0][0x648] ;  /* 0x00019200ff1d7b82 */ /* 0x000ea20000000800 */
[-C--:B---3--:R-:W-:Y:S02]  /*7b10*/  SHF.L.U32 R10, R11, R28.reuse, RZ ;  /* 0x0000001c0b0a7219 */ /* 0x088fe400000006ff */
[--C-:B------:R-:W-:Y:S02]  /*7b20*/  SHF.R.U64 R21, R16, R28, R7.reuse ;  /* 0x0000001c10157219 */ /* 0x100fe40000001207 */
[----:B------:R-:W-:Y:S02]  /*7b30*/  LOP3.LUT R27, RZ, R10, RZ, 0x33, !PT ;  /* 0x0000000aff1b7212 */ /* 0x000fe400078e33ff */
[-C--:B------:R-:W-:Y:S01]  /*7b40*/  SHF.R.U32.HI R11, RZ, R28.reuse, R7 ;  /* 0x0000001cff0b7219 */ /* 0x080fe20000011607 */
[----:B------:R-:W3:Y:S01]  /*7b50*/  LDC R32, c[0x0][0x638] ;  /* 0x00018e00ff207b82 */ /* 0x000ee20000000800 */
[----:B------:R-:W-:Y:S01]  /*7b60*/  SHF.L.U32 R26, R13, R28, RZ ;  /* 0x0000001c0d1a7219 */ /* 0x000fe200000006ff */
[----:B------:R-:W-:-:S06]  /*7b70*/  IMAD.MOV.U32 R10, RZ, RZ, R21 ;  /* 0x000000ffff0a7224 */ /* 0x000fcc00078e0015 */
[----:B------:R-:W0:Y:S01]  /*7b80*/  LDC R33, c[0x0][0x610] ;  /* 0x00018400ff217b82 */ /* 0x000e220000000800 */
[----:B----4-:R-:W-:Y:S05]  /*7b90*/  @!P0 BRA `(.L_x_168) ;  /* 0x0000000000288947 */ /* 0x010fea0003800000 */
[----:B------:R-:W4:Y:S02]  /*7ba0*/  LDC R10, c[0x0][0x64c] ;  /* 0x00019300ff0a7b82 */ /* 0x000f240000000800 */
[----:B----4-:R-:W-:-:S05]  /*7bb0*/  IADD3 R7, P0, R21, R10, RZ ;  /* 0x0000000a15077210 */ /* 0x010fca0007f1e0ff */
[----:B------:R-:W-:-:S04]  /*7bc0*/  IMAD.X R17, RZ, RZ, R11, P0 ;  /* 0x000000ffff117224 */ /* 0x000fc800000e060b */
[----:B------:R-:W-:-:S04]  /*7bd0*/  IMAD.WIDE.U32 R10, R17, R30, RZ ;  /* 0x0000001e110a7225 */ /* 0x000fc800078e00ff */
[----:B0-----:R-:W-:-:S04]  /*7be0*/  IMAD.WIDE.U32 R12, P0, R7, R31, R10 ;  /* 0x0000001f070c7225 */ /* 0x001fc8000780000a */
[----:B------:R-:W-:-:S04]  /*7bf0*/  IMAD.WIDE.U32 R10, R7, R30, RZ ;  /* 0x0000001e070a7225 */ /* 0x000fc800078e00ff */
[----:B------:R-:W-:Y:S01]  /*7c00*/  IMAD.X R15, RZ, RZ, RZ, P0 ;  /* 0x000000ffff0f7224 */ /* 0x000fe200000e06ff */
[----:B------:R-:W-:Y:S01]  /*7c10*/  IADD3 RZ, P0, R11, R12, RZ ;  /* 0x0000000c0bff7210 */ /* 0x000fe20007f1e0ff */
[----:B------:R-:W-:-:S04]  /*7c20*/  IMAD.MOV.U32 R14, RZ, RZ, R13 ;  /* 0x000000ffff0e7224 */ /* 0x000fc800078e000d */
[----:B------:R-:W-:-:S08]  /*7c30*/  IMAD.WIDE.U32.X R10, R17, R31, R14, P0 ;  /* 0x0000001f110a7225 */ /* 0x000fd000000e040e */
.L_x_168:
[----:B--2---:R-:W-:Y:S01]  /*7c40*/  SHF.R.U64 R7, R10, R29, R11 ;  /* 0x0000001d0a077219 */ /* 0x004fe2000000120b */
[----:B0-----:R-:W-:Y:S01]  /*7c50*/  VIADD R11, R22, 0xffffffff ;  /* 0xffffffff160b7836 */ /* 0x001fe20000000000 */
[----:B------:R-:W-:Y:S01]  /*7c60*/  LOP3.LUT R28, R16, R27, RZ, 0xc0, !PT ;  /* 0x0000001b101c7212 */ /* 0x000fe200078ec0ff */
[----:B------:R-:W-:Y:S02]  /*7c70*/  IMAD.MOV R20, RZ, RZ, -R20 ;  /* 0x000000ffff147224 */ /* 0x000fe400078e0a14 */
[----:B------:R-:W-:Y:S01]  /*7c80*/  IMAD.MOV R10, RZ, RZ, -R7 ;  /* 0x000000ffff0a7224 */ /* 0x000fe200078e0a07 */
[----:B------:R-:W-:Y:S01]  /*7c90*/  LOP3.LUT R18, R18, R11, RZ, 0xc0, !PT ;  /* 0x0000000b12127212 */ /* 0x000fe200078ec0ff */
[----:B------:R-:W-:Y:S02]  /*7ca0*/  IMAD R28, R26, R7, R28 ;  /* 0x000000071a1c7224 */ /* 0x000fe400078e021c */
[----:B-1----:R-:W-:Y:S02]  /*7cb0*/  @P2 IMAD R25, R23, R20, R24 ;  /* 0x0000001417192224 */ /* 0x002fe400078e0218 */
[----:B---3--:R-:W-:-:S02]  /*7cc0*/  IMAD R7, R10, R32, R21 ;  /* 0x000000200a077224 */ /* 0x008fc400078e0215 */
[----:B------:R-:W-:Y:S02]  /*7cd0*/  IMAD R28, R28, R33, R25 ;  /* 0x000000211c1c7224 */ /* 0x000fe400078e0219 */
[----:B------:R-:W-:Y:S02]  /*7ce0*/  IMAD R7, R7, R22, R18 ;  /* 0x0000001607077224 */ /* 0x000fe400078e0212 */
[----:B------:R-:W-:-:S03]  /*7cf0*/  IMAD.MOV.U32 R11, RZ, RZ, 0x1 ;  /* 0x00000001ff0b7424 */ /* 0x000fc600078e00ff */
[----:B------:R-:W-:Y:S02]  /*7d00*/  SEL R10, R7, R28, !P2 ;  /* 0x0000001c070a7207 */ /* 0x000fe40005000000 */
[----:B------:R-:W-:Y:S01]  /*7d10*/  SEL R28, R28, R7, !P2 ;  /* 0x000000071c1c7207 */ /* 0x000fe20005000000 */
[----:B------:R-:W-:-:S07]  /*7d20*/  IMAD.MOV.U32 R7, RZ, RZ, R19 ;  /* 0x000000ffff077224 */ /* 0x000fce00078e0013 */
.L_x_166:
[----:B------:R-:W-:Y:S01]  /*7d30*/  UIADD3 UR5, UR9, UR5, URZ ;  /* 0x0000000509057290 */ /* 0x000fe2000fffe03f */
[----:B------:R-:W-:Y:S01]  /*7d40*/  LOP3.LUT P0, RZ, R11, 0xff, RZ, 0xc0, !PT ;  /* 0x000000ff0bff7812 */ /* 0x000fe2000780c0ff */
[----:B------:R-:W-:Y:S02]  /*7d50*/  IMAD.MOV.U32 R11, RZ, RZ, R28 ;  /* 0x000000ffff0b7224 */ /* 0x000fe400078e001c */
[----:B------:R-:W-:Y:S02]  /*7d60*/  USHF.R.U32.HI UR6, URZ, 0x2, UR5 ;  /* 0x000000023f067899 */ /* 0x000fe40008011605 */
[----:B------:R-:W-:Y:S02]  /*7d70*/  UISETP.GT.U32.AND UP1, UPT, UR5, 0x3, UPT ;  /* 0x000000030500788c */ /* 0x000fe4000bf24070 */
[----:B------:R-:W-:Y:S02]  /*7d80*/  ULOP3.LUT UR6, UR6, 0x1, URZ, 0xc0, !UPT ;  /* 0x0000000106067892 */ /* 0x000fe4000f8ec03f */
[----:B------:R-:W-:-:S02]  /*7d90*/  UISETP.LT.U32.AND UP1, UPT, UR9, 0x4, UP1 ;  /* 0x000000040900788c */ /* 0x000fc40008f21070 */
[----:B------:R-:W-:Y:S02]  /*7da0*/  UISETP.NE.U32.AND UP0, UPT, UR6, 0x1, UPT ;  /* 0x000000010600788c */ /* 0x000fe4000bf05070 */
[----:B------:R-:W-:Y:S02]  /*7db0*/  USEL UR7, URZ, 0x1, !UP1 ;  /* 0x000000013f077887 */ /* 0x000fe4000c800000 */
[----:B------:R-:W-:Y:S02]  /*7dc0*/  UISETP.GT.U32.AND UP0, UPT, UR9, 0x3, !UP0 ;  /* 0x000000030900788c */ /* 0x000fe4000c704070 */
[----:B------:R-:W-:Y:S02]  /*7dd0*/  ULOP3.LUT UR5, UR5, 0x3, URZ, 0xc0, !UPT ;  /* 0x0000000305057892 */ /* 0x000fe4000f8ec03f */
[----:B------:R-:W-:-:S04]  /*7de0*/  USEL UR6, URZ, 0x1, !UP0 ;  /* 0x000000013f067887 */ /* 0x000fc8000c000000 */
[----:B------:R-:W-:Y:S01]  /*7df0*/  ULOP3.LUT UR4, UR6, UR4, UR7, 0x96, !UPT ;  /* 0x0000000406047292 */ /* 0x000fe2000f8e9607 */
[----:B------:R-:W-:Y:S11]  /*7e00*/  @P0 BRA `(.L_x_169) ;  /* 0xffffff9000f00947 */ /* 0x000ff6000383ffff */
[----:B------:R-:W-:Y:S05]  /*7e10*/  EXIT ;  /* 0x000000000000794d */ /* 0x000fea0003800000 */
.L_x_7:
[----:B0-----:R-:W-:Y:S01]  /*7e20*/  ULDC.64 UR4, c[0x0][0x650] ;  /* 0x0001940000047ab9 */ /* 0x001fe20000000a00 */
        /* <DEDUP_REMOVED lines=25> */
.L_x_171:
[----:B------:R-:W0:Y:S01]  /*7fc0*/  LDC.64 R28, c[0x0][0x640] ;  /* 0x00019000ff1c7b82 */ /* 0x000e220000000a00 */
[-CC-:B------:R-:W-:Y:S01]  /*7fd0*/  SHF.R.U64 R21, R16, R6.reuse, R17.reuse ;  /* 0x0000000610157219 */ /* 0x180fe20000001211 */
[----:B------:R-:W-:Y:S01]  /*7fe0*/  IMAD.MOV.U32 R31, RZ, RZ, 0x1 ;  /* 0x00000001ff1f7424 */ /* 0x000fe200078e00ff */
[----:B------:R-:W-:Y:S02]  /*7ff0*/  SHF.R.U32.HI R5, RZ, R6, R17 ;  /* 0x00000006ff057219 */ /* 0x000fe40000011611 */
        /* <DEDUP_REMOVED lines=9> */
[----:B0-----:R-:W-:Y:S01]  /*8090*/  ISETP.NE.U32.AND P0, PT, R28, RZ, PT ;  /* 0x000000ff1c00720c */ /* 0x001fe20003f05070 */
[----:B------:R-:W-:-:S03]  /*80a0*/  IMAD.MOV.U32 R11, RZ, RZ, -0x1 ;  /* 0xffffffffff0b7424 */ /* 0x000fc600078e00ff */
[----:B------:R-:W-:Y:S02]  /*80b0*/  ISETP.NE.AND.EX P0, PT, R29, RZ, PT, P0 ;  /* 0x000000ff1d00720c */ /* 0x000fe40003f05300 */
[----:B------:R-:W0:Y:S01]  /*80c0*/  LDC R24, c[0x0][0x600] ;  /* 0x00018000ff187b82 */ /* 0x000e220000000800 */
[-CC-:B-1----:R-:W-:Y:S02]  /*80d0*/  SHF.R.U64 R18, R10, R14.reuse, R5.reuse ;  /* 0x0000000e0a127219 */ /* 0x182fe40000001205 */
[----:B------:R-:W-:-:S05]  /*80e0*/  SHF.R.U32.HI R5, RZ, R14, R5 ;  /* 0x0000000eff057219 */ /* 0x000fca0000011605 */
        /* <DEDUP_REMOVED lines=21> */
.L_x_172:
[----:B-1----:R-:W-:Y:S01]  /*8240*/  SHF.R.U64 R6, R10, R25, R11 ;  /* 0x000000190a067219 */ /* 0x002fe2000000120b */
[----:B0-----:R-:W-:Y:S01]  /*8250*/  VIADD R11, R24, 0xffffffff ;  /* 0xffffffff180b7836 */ /* 0x001fe20000000000 */
[----:B------:R-:W-:Y:S01]  /*8260*/  SHF.L.U32 R9, R31, R26, RZ ;  /* 0x0000001a1f097219 */ /* 0x000fe200000006ff */
[----:B------:R-:W-:Y:S01]  /*8270*/  @P2 IMAD R12, R13, R20, R8 ;  /* 0x000000140d0c2224 */ /* 0x000fe200078e0208 */
[----:B------:R-:W-:Y:S01]  /*8280*/  LOP3.LUT R5, R22, R33, RZ, 0xc0, !PT ;  /* 0x0000002116057212 */ /* 0x000fe200078ec0ff */
[----:B------:R-:W-:Y:S01]  /*8290*/  IMAD.MOV R10, RZ, RZ, -R6 ;  /* 0x000000ffff0a7224 */ /* 0x000fe200078e0a06 */
[----:B------:R-:W-:Y:S01]  /*82a0*/  LOP3.LUT R18, R18, R11, RZ, 0xc0, !PT ;  /* 0x0000000b12127212 */ /* 0x000fe200078ec0ff */
[----:B------:R-:W-:Y:S02]  /*82b0*/  IMAD.MOV.U32 R8, RZ, RZ, 0x1 ;  /* 0x00000001ff087424 */ /* 0x000fe400078e00ff */
[----:B------:R-:W-:Y:S02]  /*82c0*/  IMAD R9, R9, R6, R5 ;  /* 0x0000000609097224 */ /* 0x000fe400078e0205 */
[----:B--2---:R-:W-:-:S02]  /*82d0*/  IMAD R5, R10, R27, R23 ;  /* 0x0000001b0a057224 */ /* 0x004fc400078e0217 */
[----:B---3--:R-:W-:Y:S02]  /*82e0*/  IMAD R6, R9, R30, R12 ;  /* 0x0000001e09067224 */ /* 0x008fe400078e020c */
[----:B------:R-:W-:Y:S01]  /*82f0*/  IMAD R9, R5, R24, R18 ;  /* 0x0000001805097224 */ /* 0x000fe200078e0212 */
[----:B------:R-:W-:Y:S01]  /*8300*/  PRMT R5, R8, 0x7610, R5 ;  /* 0x0000761008057816 */ /* 0x000fe20000000005 */
[----:B------:R-:W-:-:S03]  /*8310*/  IMAD.MOV.U32 R15, RZ, RZ, R21 ;  /* 0x000000ffff0f7224 */ /* 0x000fc600078e0015 */
[----:B------:R-:W-:Y:S02]  /*8320*/  SEL R16, R9, R6, !P2 ;  /* 0x0000000609107207 */ /* 0x000fe40005000000 */
[----:B------:R-:W-:-:S07]  /*8330*/  SEL R6, R6, R9, !P2 ;  /* 0x0000000906067207 */ /* 0x000fce0005000000 */
.L_x_170:
[----:B------:R-:W-:-:S08]  /*8340*/  NOP ;  /* 0x0000000000007918 */ /* 0x000fd00000000000 */
[----:B------:R-:W0:-:S00]  /*8350*/  USETMAXREG.DEALLOC.CTAPOOL 0x28 ;  /* 0x00000028000079c8 */ /* 0x000e0000080e0500 */
[----:B0-----:R-:W-:-:S13]  /*8360*/  ISETP.NE.AND P0, PT, R7, RZ, PT ;  /* 0x000000ff0700720c */ /* 0x001fda0003f05270 */
[----:B------:R-:W-:Y:S05]  /*8370*/  @P0 EXIT ;  /* 0x000000000000094d */ /* 0x000fea0003800000 */
[----:B------:R-:W-:Y:S01]  /*8380*/  LOP3.LUT P0, RZ, R5, 0xff, RZ, 0xc0, !PT ;  /* 0x000000ff05ff7812 */ /* 0x000fe2000780c0ff */
[----:B------:R-:W-:Y:S02]  /*8390*/  IMAD.MOV.U32 R14, RZ, RZ, 0x1 ;  /* 0x00000001ff0e7424 */ /* 0x000fe400078e00ff */
[----:B------:R-:W-:-:S10]  /*83a0*/  IMAD.MOV.U32 R13, RZ, RZ, RZ ;  /* 0x000000ffff0d7224 */ /* 0x000fd400078e00ff */
[----:B------:R-:W-:Y:S05]  /*83b0*/  @!P0 BRA `(.L_x_173) ;  /* 0x0000000c00348947 */ /* 0x000fea0003800000 */
[----:B------:R-:W0:Y:S01]  /*83c0*/  LDC R5, c[0x0][0x28c] ;  /* 0x0000a300ff057b82 */ /* 0x000e220000000800 */
[----:B------:R-:W-:Y:S01]  /*83d0*/  ULDC UR6, c[0x0][0x658] ;  /* 0x0001960000067ab9 */ /* 0x000fe20000000800 */
[----:B------:R-:W-:Y:S01]  /*83e0*/  UMOV UR9, 0xffffffff ;  /* 0xffffffff00097882 */ /* 0x000fe20000000000 */
[----:B------:R-:W-:Y:S01]  /*83f0*/  ULDC UR8, c[0x0][0xc] ;  /* 0x0000030000087ab9 */ /* 0x000fe20000000800 */
[----:B------:R-:W-:Y:S01]  /*8400*/  USHF.L.U32 UR11, UR9, UR6, URZ ;  /* 0x00000006090b7299 */ /* 0x000fe2000800063f */
[----:B------:R-:W-:Y:S01]  /*8410*/  BSSY B0, `(.L_x_173) ;  /* 0x00000c7000007945 */ /* 0x000fe20003800000 */
[----:B------:R-:W-:Y:S01]  /*8420*/  UMOV UR10, 0x1 ;  /* 0x00000001000a7882 */ /* 0x000fe20000000000 */
[----:B------:R-:W-:Y:S01]  /*8430*/  ULDC UR9, c[0x0][0x10] ;  /* 0x0000040000097ab9 */ /* 0x000fe20000000800 */
[----:B------:R-:W1:Y:S01]  /*8440*/  S2UR UR4, SR_CgaCtaId ;  /* 0x00000000000479c3 */ /* 0x000e620000008800 */
[----:B------:R-:W-:Y:S01]  /*8450*/  UIMAD.WIDE.U32 UR8, UR8, UR9, URZ ;  /* 0x00000009080872a5 */ /* 0x000fe2000f8e003f */
[----:B------:R-:W-:Y:S01]  /*8460*/  IMAD.MOV.U32 R11, RZ, RZ, 0x1 ;  /* 0x00000001ff0b7424 */ /* 0x000fe200078e00ff */
[----:B------:R-:W-:Y:S01]  /*8470*/  USHF.L.U32 UR6, UR10, UR6, URZ ;  /* 0x000000060a067299 */ /* 0x000fe2000800063f */
[----:B------:R-:W-:Y:S01]  /*8480*/  LOP3.LUT R17, R4, 0x2, RZ, 0xfc, !PT ;  /* 0x0000000204117812 */ /* 0x000fe200078efcff */
[----:B------:R-:W-:Y:S01]  /*8490*/  IMAD.MOV.U32 R14, RZ, RZ, 0x1 ;  /* 0x00000001ff0e7424 */ /* 0x000fe200078e00ff */
[----:B------:R-:W-:Y:S01]  /*84a0*/  ULDC UR10, c[0x0][0x14] ;  /* 0x00000500000a7ab9 */ /* 0x000fe20000000800 */
[----:B------:R-:W-:Y:S01]  /*84b0*/  IMAD.MOV.U32 R13, RZ, RZ, RZ ;  /* 0x000000ffff0d7224 */ /* 0x000fe200078e00ff */
[----:B------:R-:W-:-:S02]  /*84c0*/  UIMAD.WIDE.U32 UR22, UR8, UR10, URZ ;  /* 0x0000000a081672a5 */ /* 0x000fc4000f8e003f */
[----:B------:R-:W-:Y:S01]  /*84d0*/  UIMAD UR13, UR9, UR10, URZ ;  /* 0x0000000a090d72a4 */ /* 0x000fe2000f8e023f */
[----:B------:R-:W-:Y:S01]  /*84e0*/  ULDC UR5, c[0x0][0x600] ;  /* 0x0001800000057ab9 */ /* 0x000fe20000000800 */
[----:B------:R-:W-:Y:S02]  /*84f0*/  ULOP3.LUT UR19, URZ, UR11, URZ, 0x33, !UPT ;  /* 0x0000000b3f137292 */ /* 0x000fe4000f8e333f */
[----:B------:R-:W-:Y:S01]  /*8500*/  UIADD3 UR5, UR5, -0x1, URZ ;  /* 0xffffffff05057890 */ /* 0x000fe2000fffe03f */
[----:B0-----:R-:W-:Y:S01]  /*8510*/  VIADD R5, R5, 0x3f ;  /* 0x0000003f05057836 */ /* 0x001fe20000000000 */
[----:B------:R-:W-:Y:S01]  /*8520*/  UIADD3 UR13, UR23, UR13, URZ ;  /* 0x0000000d170d7290 */ /* 0x000fe2000fffe03f */
[----:B------:R-:W-:-:S03]  /*8530*/  ULDC.64 UR24, c[0x0][0x198] ;  /* 0x0000660000187ab9 */ /* 0x000fc60000000a00 */
[----:B------:R-:W-:Y:S01]  /*8540*/  SHF.R.S32.HI R8, RZ, 0x1f, R5 ;  /* 0x0000001fff087819 */ /* 0x000fe20000011405 */
[----:B-1----:R-:W-:-:S03]  /*8550*/  USHF.L.U32 UR7, UR4, 0x6, URZ ;  /* 0x0000000604077899 */ /* 0x002fc6000800063f */
[----:B------:R-:W-:Y:S01]  /*8560*/  LEA.HI R8, R8, R5, RZ, 0x6 ;  /* 0x0000000508087211 */ /* 0x000fe200078f30ff */
[----:B------:R-:W-:Y:S02]  /*8570*/  USHF.L.U32 UR4, UR4, 0xc, URZ ;  /* 0x0000000c04047899 */ /* 0x000fe4000800063f */
[----:B------:R-:W-:Y:S01]  /*8580*/  ULOP3.LUT UR7, UR7, 0x40, URZ, 0xc0, !UPT ;  /* 0x0000004007077892 */ /* 0x000fe2000f8ec03f */
[----:B------:R-:W-:-:S05]  /*8590*/  SHF.R.S32.HI R12, RZ, 0x6, R8 ;  /* 0x00000006ff0c7819 */ /* 0x000fca0000011408 */
[----:B------:R-:W-:-:S07]  /*85a0*/  VIADD R10, R12, 0x1 ;  /* 0x000000010c0a7836 */ /* 0x000fce0000000000 */
.L_x_184:
[----:B------:R-:W-:-:S03]  /*85b0*/  UMOV UR8, 0xffffffff ;  /* 0xffffffff00087882 */ /* 0x000fc60000000000 */
[----:B------:R-:W-:Y:S05]  /*85c0*/  BRA.DIV UR8, `(.L_x_174) ;  /* 0x0000000e08a07947 */ /* 0x000fea000b800000 */
[----:B------:R-:W-:-:S13]  /*85d0*/  ELECT P0, URZ, PT ;  /* 0x00000000003f782f */ /* 0x000fda0003800000 */
.L_x_195:
[----:B------:R-:W0:Y:S01]  /*85e0*/  LDC R5, c[0x0][0x28c] ;  /* 0x0000a300ff057b82 */ /* 0x000e220000000800 */
[----:B------:R-:W-:Y:S01]  /*85f0*/  BSSY B1, `(.L_x_175) ;  /* 0x0000037000017945 */ /* 0x000fe20003800000 */
[----:B0-----:R-:W-:-:S13]  /*8600*/  ISETP.LT.OR P0, PT, R5, 0x1, !P0 ;  /* 0x000000010500780c */ /* 0x001fda0004701670 */
[----:B------:R-:W-:Y:S05]  /*8610*/  @P0 BRA `(.L_x_176) ;  /* 0x0000000000d00947 */ /* 0x000fea0003800000 */
[----:B------:R-:W-:Y:S01]  /*8620*/  IMAD.SHL.U32 R18, R6, 0x80, RZ ;  /* 0x0000008006127824 */ /* 0x000fe200078e00ff */
[----:B------:R-:W-:Y:S01]  /*8630*/  LEA R16, R16, UR7, 0x7 ;  /* 0x0000000710107c11 */ /* 0x000fe2000f8e38ff */
[----:B------:R-:W-:Y:S02]  /*8640*/  IMAD.MOV.U32 R21, RZ, RZ, RZ ;  /* 0x000000ffff157224 */ /* 0x000fe400078e00ff */
[----:B------:R-:W-:Y:S02]  /*8650*/  IMAD.MOV.U32 R5, RZ, RZ, R10 ;  /* 0x000000ffff057224 */ /* 0x000fe400078e000a */
[----:B------:R-:W-:Y:S02]  /*8660*/  IMAD.MOV.U32 R6, RZ, RZ, R14 ;  /* 0x000000ffff067224 */ /* 0x000fe400078e000e */
[----:B------:R-:W-:-:S07]  /*8670*/  IMAD.MOV.U32 R7, RZ, RZ, R13 ;  /* 0x000000ffff077224 */ /* 0x000fce00078e000d */
.L_x_179:
[----:B------:R-:W0:Y:S01]  /*8680*/  S2R R9, SR_CgaCtaId ;  /* 0x0000000000097919 */ /* 0x000e220000008800 */
[----:B------:R-:W-:Y:S02]  /*8690*/  MOV R8, 0x400 ;  /* 0x0000040000087802 */ /* 0x000fe40000000f00 */
[----:B------:R-:W-:Y:S02]  /*86a0*/  LOP3.LUT P1, RZ, R0, 0x7f, RZ, 0xc0, !PT ;  /* 0x0000007f00ff7812 */ /* 0x000fe4000782c0ff */
[----:B0-----:R-:W-:Y:S02]  /*86b0*/  LEA R20, R9, R8, 0x18 ;  /* 0x0000000809147211 */ /* 0x001fe400078ec0ff */
[----:B------:R-:W-:-:S09]  /*86c0*/  SHF.L.U32 R8, R6, 0x1f, RZ ;  /* 0x0000001f06087819 */ /* 0x000fd200000006ff */
[----:B------:R-:W0:Y:S01]  /*86d0*/  @!P1 LDC R9, c[0x0][0x500] ;  /* 0x00014000ff099b82 */ /* 0x000e220000000800 */
[----:B------:R-:W-:-:S04]  /*86e0*/  IMAD R19, R7, 0x8, R20 ;  /* 0x0000000807137824 */ /* 0x000fc800078e0214 */
[----:B------:R-:W1:Y:S02]  /*86f0*/  SYNCS.PHASECHK.TRANS64.TRYWAIT P0, [R19+URZ+0x20], R8 ;  /* 0x00002008130075a7 */ /* 0x000e64000800017f */
[----:B-1----:R-:W-:Y:S05]  /*8700*/  @!P0 BRA `(.L_x_177) ;  /* 0x0000000c00708947 */ /* 0x002fea0003800000 */
.L_x_196:
[----:B-1----:R-:W-:Y:S01]  /*8710*/  PRMT R8, R17, 0x9910, RZ ;  /* 0x0000991011087816 */ /* 0x002fe200000000ff */
[----:B0-----:R0:W-:Y:S03]  /*8720*/  @!P1 SYNCS.ARRIVE.TRANS64 RZ, [R19+URZ], R9 ;  /* 0x0000000913ff99a7 */ /* 0x0011e6000800003f */
[----:B------:R-:W-:-:S13]  /*8730*/  ISETP.NE.AND P0, PT, R8, 0x2, PT ;  /* 0x000000020800780c */ /* 0x000fda0003f05270 */
[----:B0-----:R-:W-:Y:S05]  /*8740*/  @P0 BRA `(.L_x_178) ;  /* 0x0000000000040947 */ /* 0x001fea0003800000 */
[----:B------:R-:W-:Y:S01]  /*8750*/  BPT.TRAP 0x1 ;  /* 0x000000040000795c */ /* 0x000fe20000300000 */
.L_x_178:
[----:B------:R-:W-:Y:S01]  /*8760*/  R2UR UR8, R7 ;  /* 0x00000000070872ca */ /* 0x000fe200000e0000 */
[----:B------:R-:W-:Y:S01]  /*8770*/  VIADD R5, R5, 0xffffffff ;  /* 0xffffffff05057836 */ /* 0x000fe20000000000 */
[----:B------:R-:W-:Y:S01]  /*8780*/  R2UR UR18, R20 ;  /* 0x00000000141272ca */ /* 0x000fe200000e0000 */
[----:B------:R-:W-:Y:S01]  /*8790*/  UIADD3 UR14, UP0, UR24, 0xf0, URZ ;  /* 0x000000f0180e7890 */ /* 0x000fe2000ff1e03f */
[----:B------:R-:W-:Y:S01]  /*87a0*/  R2UR UR20, R18 ;  /* 0x00000000121472ca */ /* 0x000fe200000e0000 */
[----:B------:R-:W-:Y:S01]  /*87b0*/  UIADD3 UR26, UP1, UR24, 0x1f0, URZ ;  /* 0x000001f0181a7890 */ /* 0x000fe2000ff3e03f */
[----:B------:R-:W-:Y:S01]  /*87c0*/  R2UR UR9, R19 ;  /* 0x00000000130972ca */ /* 0x000fe200000e0000 */
[----:B------:R-:W-:Y:S01]  /*87d0*/  UIADD3.X UR15, URZ, UR25, URZ, UP0, !UPT ;  /* 0x000000193f0f7290 */ /* 0x000fe200087fe43f */
[----:B------:R-:W-:Y:S01]  /*87e0*/  R2UR UR10, R21 ;  /* 0x00000000150a72ca */ /* 0x000fe200000e0000 */
[----:B------:R-:W-:Y:S01]  /*87f0*/  VIADD R7, R7, 0x1 ;  /* 0x0000000107077836 */ /* 0x000fe20000000000 */
[----:B------:R-:W-:Y:S01]  /*8800*/  R2UR UR12, R15 ;  /* 0x000000000f0c72ca */ /* 0x000fe200000e0000 */
[----:B------:R-:W-:Y:S01]  /*8810*/  UIADD3.X UR27, URZ, UR25, URZ, UP1, !UPT ;  /* 0x000000193f1b7290 */ /* 0x000fe20008ffe43f */
[----:B------:R-:W-:Y:S01]  /*8820*/  R2UR UR21, R16 ;  /* 0x00000000101572ca */ /* 0x000fe200000e0000 */
[----:B------:R-:W-:Y:S01]  /*8830*/  USHF.L.U32 UR8, UR8, 0xd, URZ ;  /* 0x0000000d08087899 */ /* 0x000fe2000800063f */
[----:B------:R-:W-:Y:S01]  /*8840*/  ISETP.GT.AND P1, PT, R5, 0x1, PT ;  /* 0x000000010500780c */ /* 0x000fe20003f24270 */
[----:B------:R-:W-:Y:S01]  /*8850*/  UMOV UR16, 0x0 ;  /* 0x0000000000107882 */ /* 0x000fe20000000000 */
[----:B------:R-:W-:Y:S01]  /*8860*/  UMOV UR17, 0x10000000 ;  /* 0x1000000000117882 */ /* 0x000fe20000000000 */
[----:B------:R-:W-:Y:S01]  /*8870*/  ULOP3.LUT UR11, UR8, 0x1000, UR4, 0xf8, !UPT ;  /* 0x00001000080b7892 */ /* 0x000fe2000f8ef804 */
[----:B------:R-:W-:Y:S01]  /*8880*/  ISETP.NE.AND P0, PT, R7, 0x4, PT ;  /* 0x000000040700780c */ /* 0x000fe20003f05270 */
[----:B------:R-:W-:Y:S01]  /*8890*/  UIADD3 UR8, UR18, 0x100, UR8 ;  /* 0x0000010012087890 */ /* 0x000fe2000fffe008 */
[----:B------:R-:W-:Y:S01]  /*88a0*/  VIADD R21, R21, 0x40 ;  /* 0x0000004015157836 */ /* 0x000fe20000000000 */
[----:B------:R-:W-:Y:S01]  /*88b0*/  UIADD3 UR18, UR18, 0x8100, UR11 ;  /* 0x0000810012127890 */ /* 0x000fe2000fffe00b */
[----:B------:R-:W-:Y:S01]  /*88c0*/  SEL R9, RZ, 0x1, P0 ;  /* 0x00000001ff097807 */ /* 0x000fe20000000000 */
[----:B------:R-:W-:Y:S01]  /*88d0*/  UMOV UR28, 0x30000 ;  /* 0x00030000001c7882 */ /* 0x000fe20000000000 */
[----:B------:R-:W-:Y:S01]  /*88e0*/  UMOV UR11, UR20 ;  /* 0x00000014000b7c82 */ /* 0x000fe20008000000 */
[----:B------:R-:W-:-:S02]  /*88f0*/  SEL R7, R7, RZ, P0 ;  /* 0x000000ff07077207 */ /* 0x000fc40000000000 */
[----:B------:R-:W-:Y:S01]  /*8900*/  LOP3.LUT R6, R6, R9, RZ, 0x3c, !PT ;  /* 0x0000000906067212 */ /* 0x000fe200078e3cff */
[----:B------:R0:W-:Y:S02]  /*8910*/  UTMALDG.3D [UR8], [UR14], desc[UR16] ;  /* 0x000010080e0075b4 */ /* 0x0001e40008011000 */
[----:B0-----:R-:W-:Y:S01]  /*8920*/  UMOV UR8, UR18 ;  /* 0x0000001200087c82 */ /* 0x001fe20008000000 */
[----:B------:R-:W-:Y:S02]  /*8930*/  UMOV UR11, UR21 ;  /* 0x00000015000b7c82 */ /* 0x000fe40008000000 */
[----:B------:R0:W-:Y:S02]  /*8940*/  UTMALDG.3D.MULTICAST [UR8], [UR26], UR28, desc[UR16] ;  /* 0x000010081a0073b4 */ /* 0x0001e4000801181c */
[----:B0-----:R-:W-:Y:S05]  /*8950*/  @P1 BRA `(.L_x_179) ;  /* 0xfffffffc00481947 */ /* 0x001fea000383ffff */
.L_x_176:
[----:B------:R-:W-:Y:S05]  /*8960*/  BSYNC B1 ;  /* 0x0000000000017941 */ /* 0x000fea0003800000 */
.L_x_175:
[----:B------:R-:W-:Y:S01]  /*8970*/  LOP3.LUT P1, RZ, R11, 0xff, RZ, 0xc0, !PT ;  /* 0x000000ff0bff7812 */ /* 0x000fe2000782c0ff */
[----:B------:R-:W-:Y:S01]  /*8980*/  IMAD.IADD R13, R12, 0x1, R13 ;  /* 0x000000010c0d7824 */ /* 0x000fe200078e020d */
[----:B------:R-:W-:Y:S01]  /*8990*/  IADD3 R2, P3, R2, UR22, RZ ;  /* 0x0000001602027c10 */ /* 0x000fe2000ff7e0ff */
[----:B------:R-:W-:Y:S01]  /*89a0*/  ULDC.64 UR8, c[0x0][0x650] ;  /* 0x0001940000087ab9 */ /* 0x000fe20000000a00 */
[----:B------:R-:W-:Y:S01]  /*89b0*/  BSSY B1, `(.L_x_180) ;  /* 0x000006a000017945 */ /* 0x000fe20003800000 */
[----:B------:R-:W-:Y:S01]  /*89c0*/  IMAD.MOV.U32 R16, RZ, RZ, -0x1 ;  /* 0xffffffffff107424 */ /* 0x000fe200078e00ff */
[----:B------:R-:W-:Y:S01]  /*89d0*/  SHF.R.U32.HI R5, RZ, 0x2, R13 ;  /* 0x00000002ff057819 */ /* 0x000fe2000001160d */
[----:B------:R-:W-:Y:S01]  /*89e0*/  IMAD.MOV.U32 R15, RZ, RZ, -0x1 ;  /* 0xffffffffff0f7424 */ /* 0x000fe200078e00ff */
[----:B------:R-:W-:Y:S02]  /*89f0*/  ISETP.GT.U32.AND P0, PT, R13, 0x3, PT ;  /* 0x000000030d00780c */ /* 0x000fe40003f04070 */
[----:B------:R-:W-:-:S02]  /*8a00*/  LOP3.LUT R5, R5, 0x1, RZ, 0xc0, !PT ;  /* 0x0000000105057812 */ /* 0x000fc400078ec0ff */
[----:B------:R-:W-:Y:S01]  /*8a10*/  ISETP.LT.U32.AND P0, PT, R12, 0x4, P0 ;  /* 0x000000040c00780c */ /* 0x000fe20000701070 */
[----:B------:R-:W0:Y:S01]  /*8a20*/  @P1 S2R R7, SR_CgaCtaId ;  /* 0x0000000000071919 */ /* 0x000e220000008800 */
[----:B------:R-:W-:Y:S02]  /*8a30*/  @P1 MOV R6, 0x400 ;  /* 0x0000040000061802 */ /* 0x000fe40000000f00 */
[----:B------:R-:W-:Y:S02]  /*8a40*/  IADD3.X R3, R3, UR13, RZ, P3, !PT ;  /* 0x0000000d03037c10 */ /* 0x000fe40009ffe4ff */
[----:B------:R-:W-:Y:S02]  /*8a50*/  ISETP.GE.U32.AND P3, PT, R2, UR8, PT ;  /* 0x0000000802007c0c */ /* 0x000fe4000bf66070 */
[----:B------:R-:W-:Y:S02]  /*8a60*/  LOP3.LUT R13, R13, 0x3, RZ, 0xc0, !PT ;  /* 0x000000030d0d7812 */ /* 0x000fe400078ec0ff */
[----:B------:R-:W-:-:S02]  /*8a70*/  PRMT R11, RZ, 0x7610, R11 ;  /* 0x00007610ff0b7816 */ /* 0x000fc4000000000b */
[----:B0-----:R-:W-:-:S04]  /*8a80*/  @P1 LEA R6, R7, R6, 0x18 ;  /* 0x0000000607061211 */ /* 0x001fc800078ec0ff */
[----:B------:R0:W-:Y:S01]  /*8a90*/  @P1 SYNCS.ARRIVE.TRANS64.A1T0 RZ, [R6+URZ+0x58], RZ ;  /* 0x000058ff06ff19a7 */ /* 0x0001e2000810003f */
[----:B------:R-:W-:Y:S02]  /*8aa0*/  ISETP.NE.U32.AND P1, PT, R5, 0x1, PT ;  /* 0x000000010500780c */ /* 0x000fe40003f25070 */
[----:B------:R-:W-:Y:S02]  /*8ab0*/  SEL R5, RZ, 0x1, !P0 ;  /* 0x00000001ff057807 */ /* 0x000fe40004000000 */
[----:B------:R-:W-:Y:S02]  /*8ac0*/  ISETP.GE.U32.AND.EX P0, PT, R3, UR9, PT, P3 ;  /* 0x0000000903007c0c */ /* 0x000fe4000bf06130 */
[----:B------:R-:W-:-:S04]  /*8ad0*/  ISETP.GT.U32.AND P1, PT, R12, 0x3, !P1 ;  /* 0x000000030c00780c */ /* 0x000fc80004f24070 */
[----:B0-----:R-:W-:-:S04]  /*8ae0*/  SEL R6, RZ, 0x1, !P1 ;  /* 0x00000001ff067807 */ /* 0x001fc80004800000 */
[--C-:B------:R-:W-:Y:S01]  /*8af0*/  LOP3.LUT R14, R6, R14, R5.reuse, 0x96, !PT ;  /* 0x0000000e060e7212 */ /* 0x100fe200078e9605 */
[----:B------:R-:W-:Y:S01]  /*8b00*/  IMAD.MOV.U32 R6, RZ, RZ, -0x1 ;  /* 0xffffffffff067424 */ /* 0x000fe200078e00ff */
[----:B------:R-:W-:Y:S01]  /*8b10*/  PRMT R5, RZ, 0x7610, R5 ;  /* 0x00007610ff057816 */ /* 0x000fe20000000005 */
[----:B------:R-:W-:Y:S06]  /*8b20*/  @P0 BRA `(.L_x_181) ;  /* 0x0000000400480947 */ /* 0x000fec0003800000 */
[----:B------:R-:W0:Y:S01]  /*8b30*/  S2R R16, SR_CTAID.X ;  /* 0x0000000000107919 */ /* 0x000e220000002500 */
[----:B------:R-:W-:Y:S01]  /*8b40*/  ULDC.64 UR8, c[0x0][0x628] ;  /* 0x00018a0000087ab9 */ /* 0x000fe20000000a00 */
[----:B------:R-:W1:Y:S01]  /*8b50*/  LDC R19, c[0x0][0x144] ;  /* 0x00005100ff137b82 */ /* 0x000e620000000800 */
[----:B------:R-:W-:Y:S01]  /*8b60*/  ISETP.NE.U32.AND P0, PT, RZ, UR8, PT ;  /* 0x00000008ff007c0c */ /* 0x000fe2000bf05070 */
[----:B------:R-:W2:Y:S01]  /*8b70*/  S2R R5, SR_CTAID.Y ;  /* 0x0000000000057919 */ /* 0x000ea20000002600 */
[----:B------:R-:W-:Y:S01]  /*8b80*/  ULDC UR10, c[0x0][0x150] ;  /* 0x00005400000a7ab9 */ /* 0x000fe20000000800 */
[----:B------:R-:W-:Y:S01]  /*8b90*/  ULDC UR11, c[0x0][0x630] ;  /* 0x00018c00000b7ab9 */ /* 0x000fe20000000800 */
[----:B------:R-:W-:Y:S01]  /*8ba0*/  ISETP.NE.AND.EX P0, PT, RZ, UR9, PT, P0 ;  /* 0x00000009ff007c0c */ /* 0x000fe2000bf05300 */
[----:B------:R-:W-:Y:S01]  /*8bb0*/  IMAD.MOV.U32 R6, RZ, RZ, R2 ;  /* 0x000000ffff067224 */ /* 0x000fe200078e0002 */
[----:B0-----:R-:W-:-:S05]  /*8bc0*/  I2FP.F32.U32 R7, R16 ;  /* 0x0000001000077245 */ /* 0x001fca0000201000 */
[----:B------:R-:W-:Y:S01]  /*8bd0*/  FMUL R18, R7, UR10 ;  /* 0x0000000a07127c20 */ /* 0x000fe20008400000 */
[----:B------:R-:W-:-:S05]  /*8be0*/  IMAD.MOV.U32 R7, RZ, RZ, R3 ;  /* 0x000000ffff077224 */ /* 0x000fca00078e0003 */
[----:B--2---:R-:W-:Y:S05]  /*8bf0*/  @!P0 BRA `(.L_x_182) ;  /* 0x0000000000288947 */ /* 0x004fea0003800000 */
[----:B------:R-:W-:Y:S02]  /*8c00*/  ULDC UR10, c[0x0][0x634] ;  /* 0x00018d00000a7ab9 */ /* 0x000fe40000000800 */
[----:B------:R-:W-:-:S05]  /*8c10*/  IADD3 R7, P0, R2, UR10, RZ ;  /* 0x0000000a02077c10 */ /* 0x000fca000ff1e0ff */
[----:B------:R-:W-:-:S04]  /*8c20*/  IMAD.X R15, RZ, RZ, R3, P0 ;  /* 0x000000ffff0f7224 */ /* 0x000fc800000e0603 */
[----:B------:R-:W-:-:S04]  /*8c30*/  IMAD.WIDE.U32 R8, R15, UR8, RZ ;  /* 0x000000080f087c25 */ /* 0x000fc8000f8e00ff */
[----:B------:R-:W-:-:S04]  /*8c40*/  IMAD.WIDE.U32 R8, P0, R7, UR9, R8 ;  /* 0x0000000907087c25 */ /* 0x000fc8000f800008 */
[----:B------:R-:W-:-:S04]  /*8c50*/  IMAD.WIDE.U32 R6, R7, UR8, RZ ;  /* 0x0000000807067c25 */ /* 0x000fc8000f8e00ff */
[----:B------:R-:W-:Y:S01]  /*8c60*/  IMAD.MOV.U32 R6, RZ, RZ, R9 ;  /* 0x000000ffff067224 */ /* 0x000fe200078e0009 */
[----:B------:R-:W-:Y:S01]  /*8c70*/  IADD3 RZ, P1, R7, R8, RZ ;  /* 0x0000000807ff7210 */ /* 0x000fe20007f3e0ff */
[----:B------:R-:W-:-:S04]  /*8c80*/  IMAD.X R7, RZ, RZ, RZ, P0 ;  /* 0x000000ffff077224 */ /* 0x000fc800000e06ff */
[----:B------:R-:W-:-:S08]  /*8c90*/  IMAD.WIDE.U32.X R6, R15, UR9, R6, P1 ;  /* 0x000000090f067c25 */ /* 0x000fd000088e0406 */
.L_x_182:
[--C-:B------:R-:W-:Y:S01]  /*8ca0*/  SHF.R.U64 R15, R6, UR11, R7.reuse ;  /* 0x0000000b060f7c19 */ /* 0x100fe20008001207 */
[----:B------:R-:W0:Y:S01]  /*8cb0*/  F2I.U32.TRUNC.NTZ R18, R18 ;  /* 0x0000001200127305 */ /* 0x000e22000020f000 */
[----:B------:R-:W-:Y:S01]  /*8cc0*/  SHF.R.U32.HI R6, RZ, UR11, R7 ;  /* 0x0000000bff067c19 */ /* 0x000fe20008011607 */
[----:B------:R-:W-:Y:S01]  /*8cd0*/  ULDC.64 UR8, c[0x0][0x620] ;  /* 0x0001880000087ab9 */ /* 0x000fe20000000a00 */
[----:B------:R-:W-:Y:S01]  /*8ce0*/  IADD3 R9, P0, RZ, -R15, RZ ;  /* 0x8000000fff097210 */ /* 0x000fe20007f1e0ff */
[----:B------:R-:W-:Y:S01]  /*8cf0*/  ULDC.64 UR10, c[0x0][0x640] ;  /* 0x00019000000a7ab9 */ /* 0x000fe20000000a00 */
[----:B------:R-:W2:Y:S03]  /*8d00*/  LDC R20, c[0x0][0x148] ;  /* 0x00005200ff147b82 */ /* 0x000ea60000000800 */
[----:B------:R-:W-:Y:S01]  /*8d10*/  IMAD.X R6, RZ, RZ, ~R6, P0 ;  /* 0x000000ffff067224 */ /* 0x000fe200000e0e06 */
[----:B------:R-:W-:-:S03]  /*8d20*/  ISETP.NE.U32.AND P0, PT, RZ, UR10, PT ;  /* 0x0000000aff007c0c */ /* 0x000fc6000bf05070 */
[----:B------:R-:W-:Y:S01]  /*8d30*/  IMAD R8, R6, UR8, RZ ;  /* 0x0000000806087c24 */ /* 0x000fe2000f8e02ff */
[----:B------:R-:W-:Y:S01]  /*8d40*/  ISETP.NE.AND.EX P0, PT, RZ, UR11, PT, P0 ;  /* 0x0000000bff007c0c */ /* 0x000fe2000bf05300 */
[----:B------:R-:W-:Y:S01]  /*8d50*/  IMAD.WIDE.U32 R6, R9, UR8, R2 ;  /* 0x0000000809067c25 */ /* 0x000fe2000f8e0002 */
[----:B------:R-:W-:-:S03]  /*8d60*/  ULDC UR8, c[0x0][0x618] ;  /* 0x0001860000087ab9 */ /* 0x000fc60000000800 */
[----:B------:R-:W-:Y:S01]  /*8d70*/  IMAD R9, R9, UR9, R8 ;  /* 0x0000000909097c24 */ /* 0x000fe2000f8e0208 */
[----:B------:R-:W-:Y:S01]  /*8d80*/  ULDC UR9, c[0x0][0x154] ;  /* 0x0000550000097ab9 */ /* 0x000fe20000000800 */
[----:B0-----:R-:W-:Y:S02]  /*8d90*/  IMAD.MOV R8, RZ, RZ, -R18 ;  /* 0x000000ffff087224 */ /* 0x001fe400078e0a12 */
[----:B------:R-:W-:Y:S02]  /*8da0*/  IMAD.IADD R7, R7, 0x1, R9 ;  /* 0x0000000107077824 */ /* 0x000fe400078e0209 */
[----:B-1----:R-:W-:Y:S01]  /*8db0*/  IMAD R16, R19, R8, R16 ;  /* 0x0000000813107224 */ /* 0x002fe200078e0210 */
[----:B------:R-:W-:Y:S02]  /*8dc0*/  I2FP.F32.U32 R8, R5 ;  /* 0x0000000500087245 */ /* 0x000fe40000201000 */
[--C-:B------:R-:W-:Y:S02]  /*8dd0*/  SHF.R.U64 R18, R6, UR8, R7.reuse ;  /* 0x0000000806127c19 */ /* 0x100fe40008001207 */
[----:B------:R-:W-:Y:S01]  /*8de0*/  SHF.R.U32.HI R7, RZ, UR8, R7 ;  /* 0x00000008ff077c19 */ /* 0x000fe20008011607 */
[----:B------:R-:W-:Y:S01]  /*8df0*/  FMUL R8, R8, UR9 ;  /* 0x0000000908087c20 */ /* 0x000fe20008400000 */
[----:B------:R-:W-:-:S02]  /*8e00*/  ULDC UR8, c[0x0][0x608] ;  /* 0x0001820000087ab9 */ /* 0x000fc40000000800 */
[--C-:B------:R-:W-:Y:S01]  /*8e10*/  SHF.R.U64 R22, R18, UR8, R7.reuse ;  /* 0x0000000812167c19 */ /* 0x100fe20008001207 */
[----:B------:R0:W1:Y:S01]  /*8e20*/  F2I.U32.TRUNC.NTZ R23, R8 ;  /* 0x0000000800177305 */ /* 0x000062000020f000 */
[----:B------:R-:W-:Y:S01]  /*8e30*/  SHF.R.U32.HI R7, RZ, UR8, R7 ;  /* 0x00000008ff077c19 */ /* 0x000fe20008011607 */
[----:B------:R-:W-:-:S03]  /*8e40*/  ULDC UR8, c[0x0][0x658] ;  /* 0x0001960000087ab9 */ /* 0x000fc60000000800 */
[--C-:B------:R-:W-:Y:S02]  /*8e50*/  SHF.R.U64 R19, R22, UR8, R7.reuse ;  /* 0x0000000816137c19 */ /* 0x100fe40008001207 */
[----:B------:R-:W-:-:S03]  /*8e60*/  SHF.R.U32.HI R21, RZ, UR8, R7 ;  /* 0x00000008ff157c19 */ /* 0x000fc60008011607 */
[----:B------:R-:W-:Y:S02]  /*8e70*/  IMAD.MOV.U32 R6, RZ, RZ, R19 ;  /* 0x000000ffff067224 */ /* 0x000fe400078e0013 */
[----:B------:R-:W-:Y:S01]  /*8e80*/  IMAD.MOV.U32 R7, RZ, RZ, R21 ;  /* 0x000000ffff077224 */ /* 0x000fe200078e0015 */
[----:B0-----:R-:W-:Y:S06]  /*8e90*/  @!P0 BRA `(.L_x_183) ;  /* 0x0000000000288947 */ /* 0x001fec0003800000 */
        /* <DEDUP_REMOVED lines=10> */
.L_x_183:
[----:B------:R-:W-:Y:S01]  /*8f40*/  ULDC UR8, c[0x0][0x648] ;  /* 0x0001920000087ab9 */ /* 0x000fe20000000800 */
[----:B-1----:R-:W-:Y:S01]  /*8f50*/  IMAD.MOV R23, RZ, RZ, -R23 ;  /* 0x000000ffff177224 */ /* 0x002fe200078e0a17 */
[----:B------:R-:W-:Y:S01]  /*8f60*/  SHF.R.U64 R7, R6, UR8, R7 ;  /* 0x0000000806077c19 */ /* 0x000fe20008001207 */
[----:B------:R-:W-:Y:S01]  /*8f70*/  ULDC UR8, c[0x0][0x638] ;  /* 0x00018e0000087ab9 */ /* 0x000fe20000000800 */
[----:B------:R-:W-:Y:S01]  /*8f80*/  LOP3.LUT R6, R22, UR19, RZ, 0xc0, !PT ;  /* 0x0000001316067c12 */ /* 0x000fe2000f8ec0ff */
[----:B--2---:R-:W-:Y:S01]  /*8f90*/  @P2 IMAD R16, R20, R23, R5 ;  /* 0x0000001714102224 */ /* 0x004fe200078e0205 */
[----:B------:R-:W-:Y:S01]  /*8fa0*/  LOP3.LUT R18, R18, UR5, RZ, 0xc0, !PT ;  /* 0x0000000512127c12 */ /* 0x000fe2000f8ec0ff */
[----:B------:R-:W-:Y:S01]  /*8fb0*/  IMAD.MOV R8, RZ, RZ, -R7 ;  /* 0x000000ffff087224 */ /* 0x000fe200078e0a07 */
[----:B------:R-:W-:Y:S01]  /*8fc0*/  ULDC UR9, c[0x0][0x610] ;  /* 0x0001840000097ab9 */ /* 0x000fe20000000800 */
[----:B------:R-:W-:Y:S02]  /*8fd0*/  IMAD R7, R7, UR6, R6 ;  /* 0x0000000607077c24 */ /* 0x000fe4000f8e0206 */
[----:B------:R-:W-:Y:S01]  /*8fe0*/  IMAD R19, R8, UR8, R19 ;  /* 0x0000000808137c24 */ /* 0x000fe2000f8e0213 */
[----:B------:R-:W-:Y:S01]  /*8ff0*/  ULDC UR8, c[0x0][0x600] ;  /* 0x0001800000087ab9 */ /* 0x000fe20000000800 */
[----:B------:R-:W-:-:S02]  /*9000*/  IMAD R6, R7, UR9, R16 ;  /* 0x0000000907067c24 */ /* 0x000fc4000f8e0210 */
[----:B------:R-:W-:Y:S02]  /*9010*/  IMAD R19, R19, UR8, R18 ;  /* 0x0000000813137c24 */ /* 0x000fe4000f8e0212 */
[----:B------:R-:W-:-:S03]  /*9020*/  IMAD.MOV.U32 R5, RZ, RZ, 0x1 ;  /* 0x00000001ff057424 */ /* 0x000fc600078e00ff */
[----:B------:R-:W-:Y:S02]  /*9030*/  SEL R16, R19, R6, !P2 ;  /* 0x0000000613107207 */ /* 0x000fe40005000000 */
[----:B------:R-:W-:-:S07]  /*9040*/  SEL R6, R6, R19, !P2 ;  /* 0x0000001306067207 */ /* 0x000fce0005000000 */
.L_x_181:
[----:B------:R-:W-:Y:S05]  /*9050*/  BSYNC B1 ;  /* 0x0000000000017941 */ /* 0x000fea0003800000 */
.L_x_180:
[----:B------:R-:W-:-:S13]  /*9060*/  LOP3.LUT P0, RZ, R5, 0xff, RZ, 0xc0, !PT ;  /* 0x000000ff05ff7812 */ /* 0x000fda000780c0ff */
[----:B------:R-:W-:Y:S05]  /*9070*/  @P0 BRA `(.L_x_184) ;  /* 0xfffffff4004c0947 */ /* 0x000fea000383ffff */
[----:B------:R-:W-:Y:S05]  /*9080*/  BSYNC B0 ;  /* 0x0000000000007941 */ /* 0x000fea0003800000 */
.L_x_173:
[----:B------:R-:W-:-:S03]  /*9090*/  UMOV UR8, 0xffffffff ;  /* 0xffffffff00087882 */ /* 0x000fc60000000000 */
[----:B------:R-:W-:Y:S05]  /*90a0*/  BRA.DIV UR8, `(.L_x_185) ;  /* 0x00000006081c7947 */ /* 0x000fea000b800000 */
[----:B------:R-:W-:-:S13]  /*90b0*/  ELECT P0, URZ, PT ;  /* 0x00000000003f782f */ /* 0x000fda0003800000 */
.L_x_199:
[----:B------:R-:W-:Y:S04]  /*90c0*/  BSSY B0, `(.L_x_186) ;  /* 0x000002b000007945 */ /* 0x000fe80003800000 */
[----:B------:R-:W-:Y:S05]  /*90d0*/  @!P0 BRA `(.L_x_187) ;  /* 0x0000000000a48947 */ /* 0x000fea0003800000 */
[----:B------:R-:W-:-:S04]  /*90e0*/  LOP3.LUT R4, R4, 0x2, RZ, 0xfc, !PT ;  /* 0x0000000204047812 */ /* 0x000fc800078efcff */
[----:B------:R-:W-:-:S13]  /*90f0*/  ISETP.NE.AND P0, PT, R4, 0x3, PT ;  /* 0x000000030400780c */ /* 0x000fda0003f05270 */
[----:B------:R-:W-:Y:S05]  /*9100*/  @!P0 BRA `(.L_x_188) ;  /* 0x0000000000048947 */ /* 0x000fea0003800000 */
[----:B------:R-:W-:Y:S01]  /*9110*/  BPT.TRAP 0x1 ;  /* 0x000000040000795c */ /* 0x000fe20000300000 */
.L_x_188:
[----:B------:R-:W0:Y:S01]  /*9120*/  S2R R3, SR_CgaCtaId ;  /* 0x0000000000037919 */ /* 0x000e220000008800 */
[----:B------:R-:W-:Y:S02]  /*9130*/  MOV R0, 0x400 ;  /* 0x0000040000007802 */ /* 0x000fe40000000f00 */
[----:B------:R-:W-:Y:S02]  /*9140*/  SHF.L.U32 R2, R14, 0x1f, RZ ;  /* 0x0000001f0e027819 */ /* 0x000fe400000006ff */
[----:B0-----:R-:W-:-:S05]  /*9150*/  LEA R0, R3, R0, 0x18 ;  /* 0x0000000003007211 */ /* 0x001fca00078ec0ff */
[----:B------:R-:W-:-:S04]  /*9160*/  VIADD R0, R0, 0x20 ;  /* 0x0000002000007836 */ /* 0x000fc80000000000 */
[C---:B------:R-:W-:Y:S02]  /*9170*/  IMAD R5, R13.reuse, 0x8, R0 ;  /* 0x000000080d057824 */ /* 0x040fe400078e0200 */
[----:B------:R-:W-:Y:S02]  /*9180*/  VIADD R13, R13, 0x1 ;  /* 0x000000010d0d7836 */ /* 0x000fe40000000000 */
[----:B------:R-:W0:Y:S03]  /*9190*/  SYNCS.PHASECHK.TRANS64.TRYWAIT P0, [R5+URZ], R2 ;  /* 0x00000002050075a7 */ /* 0x000e26000800017f */
[----:B------:R-:W-:-:S04]  /*91a0*/  ISETP.NE.AND P1, PT, R13, 0x4, PT ;  /* 0x000000040d00780c */ /* 0x000fc80003f25270 */
[----:B------:R-:W-:Y:S02]  /*91b0*/  SEL R3, RZ, 0x1, P1 ;  /* 0x00000001ff037807 */ /* 0x000fe40000800000 */
[----:B------:R-:W-:Y:S02]  /*91c0*/  SEL R13, R13, RZ, P1 ;  /* 0x000000ff0d0d7207 */ /* 0x000fe40000800000 */
[----:B------:R-:W-:-:S03]  /*91d0*/  LOP3.LUT R14, R14, R3, RZ, 0x3c, !PT ;  /* 0x000000030e0e7212 */ /* 0x000fc600078e3cff */
[----:B------:R-:W-:Y:S01]  /*91e0*/  IMAD R7, R13, 0x8, R0 ;  /* 0x000000080d077824 */ /* 0x000fe200078e0200 */
[----:B------:R-:W-:Y:S01]  /*91f0*/  SHF.L.U32 R4, R14, 0x1f, RZ ;  /* 0x0000001f0e047819 */ /* 0x000fe200000006ff */
[----:B0-----:R-:W-:Y:S06]  /*9200*/  @!P0 BRA `(.L_x_189) ;  /* 0x0000000000e48947 */ /* 0x001fec0003800000 */
.L_x_200:
[----:B------:R-:W1:Y:S01]  /*9210*/  SYNCS.PHASECHK.TRANS64.TRYWAIT P0, [R7+URZ], R4 ;  /* 0x00000004070075a7 */ /* 0x000e62000800017f */
[----:B0-----:R-:W-:-:S05]  /*9220*/  VIADD R2, R13, 0x1 ;  /* 0x000000010d027836 */ /* 0x001fca0000000000 */
[----:B------:R-:W-:-:S04]  /*9230*/  ISETP.NE.AND P1, PT, R2, 0x4, PT ;  /* 0x000000040200780c */ /* 0x000fc80003f25270 */
[----:B------:R-:W-:Y:S02]  /*9240*/  SEL R3, RZ, 0x1, P1 ;  /* 0x00000001ff037807 */ /* 0x000fe40000800000 */
[----:B------:R-:W-:Y:S02]  /*9250*/  SEL R9, R2, RZ, P1 ;  /* 0x000000ff02097207 */ /* 0x000fe40000800000 */
[----:B------:R-:W-:-:S03]  /*9260*/  LOP3.LUT R11, R14, R3, RZ, 0x3c, !PT ;  /* 0x000000030e0b7212 */ /* 0x000fc600078e3cff */
[----:B------:R-:W-:Y:S01]  /*9270*/  IMAD R6, R9, 0x8, R0 ;  /* 0x0000000809067824 */ /* 0x000fe200078e0200 */
[----:B------:R-:W-:Y:S01]  /*9280*/  SHF.L.U32 R5, R11, 0x1f, RZ ;  /* 0x0000001f0b057819 */ /* 0x000fe200000006ff */
[----:B-1----:R-:W-:Y:S06]  /*9290*/  @!P0 BRA `(.L_x_190) ;  /* 0x0000000000d48947 */ /* 0x002fec0003800000 */
.L_x_201:
[----:B------:R-:W1:Y:S01]  /*92a0*/  SYNCS.PHASECHK.TRANS64.TRYWAIT P0, [R6+URZ], R5 ;  /* 0x00000005060075a7 */ /* 0x000e62000800017f */
[----:B------:R-:W-:-:S05]  /*92b0*/  VIADD R2, R9, 0x1 ;  /* 0x0000000109027836 */ /* 0x000fca0000000000 */
[----:B------:R-:W-:-:S04]  /*92c0*/  ISETP.NE.AND P1, PT, R2, 0x4, PT ;  /* 0x000000040200780c */ /* 0x000fc80003f25270 */
[----:B0-----:R-:W-:Y:S02]  /*92d0*/  SEL R4, RZ, 0x1, P1 ;  /* 0x00000001ff047807 */ /* 0x001fe40000800000 */
[----:B------:R-:W-:Y:S02]  /*92e0*/  SEL R3, R2, RZ, P1 ;  /* 0x000000ff02037207 */ /* 0x000fe40000800000 */
[----:B------:R-:W-:Y:S01]  /*92f0*/  LOP3.LUT R4, R11, R4, RZ, 0x3c, !PT ;  /* 0x000000040b047212 */ /* 0x000fe200078e3cff */
[----:B-1----:R-:W-:Y:S06]  /*9300*/  @!P0 BRA `(.L_x_191) ;  /* 0x0000000000cc8947 */ /* 0x002fec0003800000 */
.L_x_202:
[----:B------:R-:W-:Y:S01]  /*9310*/  IMAD R3, R3, 0x8, R0 ;  /* 0x0000000803037824 */ /* 0x000fe200078e0200 */
[----:B------:R-:W-:-:S07]  /*9320*/  SHF.L.U32 R0, R4, 0x1f, RZ ;  /* 0x0000001f04007819 */ /* 0x000fce00000006ff */
.L_x_192:
[----:B-1----:R1:W2:Y:S02]  /*9330*/  SYNCS.PHASECHK.TRANS64.TRYWAIT P0, [R3+URZ], R0 ;  /* 0x00000000030075a7 */ /* 0x0022a4000800017f */
[----:B--2---:R-:W-:Y:S05]  /*9340*/  @!P0 NANOSLEEP.SYNCS 0x989680 ;  /* 0x009896800000895d */ /* 0x004fea0003900000 */
[----:B------:R-:W2:Y:S02]  /*9350*/  @!P0 SYNCS.PHASECHK.TRANS64 P0, [R3+URZ], R0 ;  /* 0x00000000030085a7 */ /* 0x000ea4000800007f */
[----:B--2---:R-:W-:Y:S05]  /*9360*/  @!P0 BRA `(.L_x_192) ;  /* 0xfffffffc00f08947 */ /* 0x004fea000383ffff */
.L_x_187:
[----:B------:R-:W-:Y:S05]  /*9370*/  BSYNC B0 ;  /* 0x0000000000007941 */ /* 0x000fea0003800000 */
.L_x_186:
[----:B------:R-:W-:Y:S05]  /*9380*/  EXIT ;  /* 0x000000000000794d */ /* 0x000fea0003800000 */
.L_x_21:
[----:B-1----:R-:W-:-:S04]  /*9390*/  IMAD.U32 R13, RZ, RZ, UR6 ;  /* 0x00000006ff0d7e24 */ /* 0x002fc8000f8e00ff */
[----:B------:R1:W4:Y:S03]  /*93a0*/  SYNCS.PHASECHK.TRANS64.TRYWAIT P0, [R13+URZ], R12 ;  /* 0x0000000c0d0075a7 */ /* 0x000326000800017f */
[----:B----4-:R-:W-:Y:S05]  /*93b0*/  @!P0 NANOSLEEP.SYNCS 0x989680 ;  /* 0x009896800000895d */ /* 0x010fea0003900000 */
[----:B------:R-:W4:Y:S02]  /*93c0*/  @!P0 SYNCS.PHASECHK.TRANS64 P0, [R13+URZ], R12 ;  /* 0x0000000c0d0085a7 */ /* 0x000f24000800007f */
[----:B----4-:R-:W-:Y:S05]  /*93d0*/  @!P0 BRA `(.L_x_21) ;  /* 0xfffffffc00ec8947 */ /* 0x010fea000383ffff */
[----:B------:R-:W-:Y:S05]  /*93e0*/  BRA `(.L_x_20) ;  /* 0xffffff8400047947 */ /* 0x000fea000383ffff */
.L_x_27:
[----:B-1----:R-:W-:-:S04]  /*93f0*/  IMAD.U32 R145, RZ, RZ, UR12 ;  /* 0x0000000cff917e24 */ /* 0x002fc8000f8e00ff */
[----:B------:R1:W4:Y:S03]  /*9400*/  SYNCS.PHASECHK.TRANS64.TRYWAIT P0, [R145+URZ], R140 ;  /* 0x0000008c910075a7 */ /* 0x000326000800017f */
[----:B----4-:R-:W-:Y:S05]  /*9410*/  @!P0 NANOSLEEP.SYNCS 0x989680 ;  /* 0x009896800000895d */ /* 0x010fea0003900000 */
[----:B------:R-:W4:Y:S02]  /*9420*/  @!P0 SYNCS.PHASECHK.TRANS64 P0, [R145+URZ], R140 ;  /* 0x0000008c910085a7 */ /* 0x000f24000800007f */
[----:B----4-:R-:W-:Y:S05]  /*9430*/  @!P0 BRA `(.L_x_27) ;  /* 0xfffffffc00ec8947 */ /* 0x010fea000383ffff */
[----:B------:R-:W-:Y:S05]  /*9440*/  BRA `(.L_x_26) ;  /* 0xffffff8c00487947 */ /* 0x000fea000383ffff */
.L_x_174:
[----:B------:R-:W-:Y:S01]  /*9450*/  BSSY B1, `(.L_x_193) ;  /* 0x0000006000017945 */ /* 0x000fe20003800000 */
[----:B------:R-:W-:-:S07]  /*9460*/  IMAD.MOV.U32 R5, RZ, RZ, -0x1 ;  /* 0xffffffffff057424 */ /* 0x000fce00078e00ff */
[----:B------:R-:W-:Y:S05]  /*9470*/  WARPSYNC.COLLECTIVE R5, `(.L_x_194) ;  /* 0x00000000050c7348 */ /* 0x000fea0003c00000 */
[----:B------:R-:W-:Y:S02]  /*9480*/  ELECT P0, UR62, PT ;  /* 0x00000000003e782f */ /* 0x000fe40003800000 */
[----:B------:R-:W-:Y:S01]  /*9490*/  MOV R5, UR62 ;  /* 0x0000003e00057c02 */ /* 0x000fe20008000f00 */
[----:B------:R-:W-:Y:S10]  /*94a0*/  ENDCOLLECTIVE ;  /* 0x000000000000791b */ /* 0x000ff40003800000 */
.L_x_194:
[----:B------:R-:W-:Y:S05]  /*94b0*/  BSYNC B1 ;  /* 0x0000000000017941 */ /* 0x000fea0003800000 */
.L_x_193:
[----:B------:R-:W-:Y:S05]  /*94c0*/  BRA `(.L_x_195) ;  /* 0xfffffff000447947 */ /* 0x000fea000383ffff */
.L_x_177:
[----:B-1----:R1:W2:Y:S02]  /*94d0*/  SYNCS.PHASECHK.TRANS64.TRYWAIT P0, [R19+URZ+0x20], R8 ;  /* 0x00002008130075a7 */ /* 0x0022a4000800017f */
[----:B--2---:R-:W-:Y:S05]  /*94e0*/  @!P0 NANOSLEEP.SYNCS 0x989680 ;  /* 0x009896800000895d */ /* 0x004fea0003900000 */
[----:B------:R-:W2:Y:S02]  /*94f0*/  @!P0 SYNCS.PHASECHK.TRANS64 P0, [R19+URZ+0x20], R8 ;  /* 0x00002008130085a7 */ /* 0x000ea4000800007f */
[----:B--2---:R-:W-:Y:S05]  /*9500*/  @!P0 BRA `(.L_x_177) ;  /* 0xfffffffc00f08947 */ /* 0x004fea000383ffff */
[----:B------:R-:W-:Y:S05]  /*9510*/  BRA `(.L_x_196) ;  /* 0xfffffff0007c7947 */ /* 0x000fea000383ffff */
.L_x_185:
[----:B------:R-:W-:Y:S01]  /*9520*/  BSSY B0, `(.L_x_197) ;  /* 0x0000006000007945 */ /* 0x000fe20003800000 */
[----:B------:R-:W-:-:S07]  /*9530*/  IMAD.MOV.U32 R5, RZ, RZ, -0x1 ;  /* 0xffffffffff057424 */ /* 0x000fce00078e00ff */
[----:B------:R-:W-:Y:S05]  /*9540*/  WARPSYNC.COLLECTIVE R5, `(.L_x_198) ;  /* 0x00000000050c7348 */ /* 0x000fea0003c00000 */
[----:B------:R-:W-:Y:S02]  /*9550*/  ELECT P0, UR62, PT ;  /* 0x00000000003e782f */ /* 0x000fe40003800000 */
[----:B------:R-:W-:Y:S01]  /*9560*/  MOV R5, UR62 ;  /* 0x0000003e00057c02 */ /* 0x000fe20008000f00 */
[----:B------:R-:W-:Y:S10]  /*9570*/  ENDCOLLECTIVE ;  /* 0x000000000000791b */ /* 0x000ff40003800000 */
.L_x_198:
[----:B------:R-:W-:Y:S05]  /*9580*/  BSYNC B0 ;  /* 0x0000000000007941 */ /* 0x000fea0003800000 */
.L_x_197:
[----:B------:R-:W-:Y:S05]  /*9590*/  BRA `(.L_x_199) ;  /* 0xfffffff800c87947 */ /* 0x000fea000383ffff */
.L_x_189:
[----:B0-----:R0:W1:Y:S02]  /*95a0*/  SYNCS.PHASECHK.TRANS64.TRYWAIT P0, [R5+URZ], R2 ;  /* 0x00000002050075a7 */ /* 0x001064000800017f */
[----:B-1----:R-:W-:Y:S05]  /*95b0*/  @!P0 NANOSLEEP.SYNCS 0x989680 ;  /* 0x009896800000895d */ /* 0x002fea0003900000 */
[----:B------:R-:W1:Y:S02]  /*95c0*/  @!P0 SYNCS.PHASECHK.TRANS64 P0, [R5+URZ], R2 ;  /* 0x00000002050085a7 */ /* 0x000e64000800007f */
[----:B-1----:R-:W-:Y:S05]  /*95d0*/  @!P0 BRA `(.L_x_189) ;  /* 0xfffffffc00f08947 */ /* 0x002fea000383ffff */
[----:B------:R-:W-:Y:S05]  /*95e0*/  BRA `(.L_x_200) ;  /* 0xfffffffc00087947 */ /* 0x000fea000383ffff */
.L_x_190:
[----:B0-----:R0:W1:Y:S02]  /*95f0*/  SYNCS.PHASECHK.TRANS64.TRYWAIT P0, [R7+URZ], R4 ;  /* 0x00000004070075a7 */ /* 0x001064000800017f */
[----:B-1----:R-:W-:Y:S05]  /*9600*/  @!P0 NANOSLEEP.SYNCS 0x989680 ;  /* 0x009896800000895d */ /* 0x002fea0003900000 */
[----:B------:R-:W1:Y:S02]  /*9610*/  @!P0 SYNCS.PHASECHK.TRANS64 P0, [R7+URZ], R4 ;  /* 0x00000004070085a7 */ /* 0x000e64000800007f */
[----:B-1----:R-:W-:Y:S05]  /*9620*/  @!P0 BRA `(.L_x_190) ;  /* 0xfffffffc00f08947 */ /* 0x002fea000383ffff */
[----:B------:R-:W-:Y:S05]  /*9630*/  BRA `(.L_x_201) ;  /* 0xfffffffc00187947 */ /* 0x000fea000383ffff */
.L_x_191:
[----:B0-----:R0:W1:Y:S02]  /*9640*/  SYNCS.PHASECHK.TRANS64.TRYWAIT P0, [R6+URZ], R5 ;  /* 0x00000005060075a7 */ /* 0x001064000800017f */
[----:B-1----:R-:W-:Y:S05]  /*9650*/  @!P0 NANOSLEEP.SYNCS 0x989680 ;  /* 0x009896800000895d */ /* 0x002fea0003900000 */
[----:B------:R-:W1:Y:S02]  /*9660*/  @!P0 SYNCS.PHASECHK.TRANS64 P0, [R6+URZ], R5 ;  /* 0x00000005060085a7 */ /* 0x000e64000800007f */
[----:B-1----:R-:W-:Y:S05]  /*9670*/  @!P0 BRA `(.L_x_191) ;  /* 0xfffffffc00f08947 */ /* 0x002fea000383ffff */
[----:B------:R-:W-:Y:S05]  /*9680*/  BRA `(.L_x_202) ;  /* 0xfffffffc00207947 */ /* 0x000fea000383ffff */
.L_x_203:
[----:B------:R-:W-:-:S00]  /*9690*/  BRA `(.L_x_203) ;  /* 0xfffffffc00fc7947 */ /* 0x000fc0000383ffff */
[----:B------:R-:W-:-:S00]  /*96a0*/  NOP ;  /* 0x0000000000007918 */ /* 0x000fc00000000000 */
        /* <DEDUP_REMOVED lines=13> */
.L_x_204:


//--------------------- .nv.shared._ZN7cutlass13device_kernelINS_4gemm6kernel13GemmUniversalIN4cute5tupleIJiiiiEEENS1_10collective13CollectiveMmaINS1_37MainloopSm90TmaGmmaWarpSpecializedFP8ILi4ENS5_IJNS4_1CILi2EEENSA_ILi1EEESC_EEENS1_35KernelTmaWarpSpecializedCooperativeEEENS5_IJNSA_ILi128EEESG_NSA_ILi64EEEEEENS_12float_e5m2_tENS5_IJlSC_lEEESJ_SK_NS4_8TiledMMAINS4_8MMA_AtomIJNS4_4SM904GMMA31MMA_64x128x32_F32E5M2E5M2_SS_TNILNSO_7ScaleInE1ELSQ_1EEEEEENS4_6LayoutISD_NS5_IJSC_NSA_ILi0EEESU_EEEEENS5_IJNS4_10UnderscoreESX_SX_EEEEENS4_13SM90_TMA_LOADENS4_14ComposedLayoutINS4_7SwizzleILi2ELi4ELi3EEENS4_18smem_ptr_flag_bitsILi8EEENST_INS5_IJNSA_ILi8EEESH_EEENS5_IJSH_SC_EEEEEEEvNS4_8identityENS4_23SM90_TMA_LOAD_MULTICASTES1A_vS1B_EENS_8epilogue10collective6detail29Sm90TmaWarpSpecializedAdapterINS1F_15DefaultEpilogueISJ_SK_SK_NS1E_6thread17LinearCombinationISJ_Li1EffLNS1J_9ScaleType4KindE0ELNS_15FloatRoundStyleE2ESJ_EENS1_15EpilogueDefaultEEEEEvvEEEEvNT_6ParamsE --------------------------
	.section	.nv.shared._ZN7cutlass13device_kernelINS_4gemm6kernel13GemmUniversalIN4cute5tupleIJiiiiEEENS1_10collective13CollectiveMmaINS1_37MainloopSm90TmaGmmaWarpSpecializedFP8ILi4ENS5_IJNS4_1CILi2EEENSA_ILi1EEESC_EEENS1_35KernelTmaWarpSpecializedCooperativeEEENS5_IJNSA_ILi128EEESG_NSA_ILi64EEEEEENS_12float_e5m2_tENS5_IJlSC_lEEESJ_SK_NS4_8TiledMMAINS4_8MMA_AtomIJNS4_4SM904GMMA31MMA_64x128x32_F32E5M2E5M2_SS_TNILNSO_7ScaleInE1ELSQ_1EEEEEENS4_6LayoutISD_NS5_IJSC_NSA_ILi0EEESU_EEEEENS5_IJNS4_10UnderscoreESX_SX_EEEEENS4_13SM90_TMA_LOADENS4_14ComposedLayoutINS4_7SwizzleILi2ELi4ELi3EEENS4_18smem_ptr_flag_bitsILi8EEENST_INS5_IJNSA_ILi8EEESH_EEENS5_IJSH_SC_EEEEEEEvNS4_8identityENS4_23SM90_TMA_LOAD_MULTICASTES1A_vS1B_EENS_8epilogue10collective6detail29Sm90TmaWarpSpecializedAdapterINS1F_15DefaultEpilogueISJ_SK_SK_NS1E_6thread17LinearCombinationISJ_Li1EffLNS1J_9ScaleType4KindE0ELNS_15FloatRoundStyleE2ESJ_EENS1_15EpilogueDefaultEEEEEvvEEEEvNT_6ParamsE,"aw",@nobits
	.sectionflags	@""
	.align	16
	.zero		1024


//--------------------- .nv.shared.reserved.0     --------------------------
	.section	.nv.shared.reserved.0,"aw",@nobits
	.weak		__nv_reservedSMEM_offset_0_alias
	.size		__nv_reservedSMEM_offset_0_alias, 0, 0
	.other		__nv_reservedSMEM_offset_0_alias,@"STO_CUDA_RESERVED_SHARED STV_DEFAULT"
__nv_reservedSMEM_offset_0_alias:
	.zero		0


//--------------------- .nv.global                --------------------------
	.section	.nv.global,"aw",@nobits
.nv.global:
	.type		_ZN39_INTERNAL_1431e3ff_4_k_cu_7d9839b2_53044cute1_E,@object
	.size		_ZN39_INTERNAL_1431e3ff_4_k_cu_7d9839b2_53044cute1_E,(_ZN39_INTERNAL_1431e3ff_4_k_cu_7d9839b2_53044cuda3std3__45__cpo6cbeginE - _ZN39_INTERNAL_1431e3ff_4_k_cu_7d9839b2_53044cute1_E)
_ZN39_INTERNAL_1431e3ff_4_k_cu_7d9839b2_53044cute1_E:
	.zero		1
	.type		_ZN39_INTERNAL_1431e3ff_4_k_cu_7d9839b2_53044cuda3std3__45__cpo6cbeginE,@object
	.size		_ZN39_INTERNAL_1431e3ff_4_k_cu_7d9839b2_53044cuda3std3__45__cpo6cbeginE,(_ZN39_INTERNAL_1431e3ff_4_k_cu_7d9839b2_53044cuda3std3__48in_placeE - _ZN39_INTERNAL_1431e3ff_4_k_cu_7d9839b2_53044cuda3std3__45__cpo6cbeginE)
_ZN39_INTERNAL_1431e3ff_4_k_cu_7d9839b2_53044cuda3std3__45__cpo6cbeginE:
	.zero		1
	.type		_ZN39_INTERNAL_1431e3ff_4_k_cu_7d9839b2_53044cuda3std3__48in_placeE,@object
	.size		_ZN39_INTERNAL_1431e3ff_4_k_cu_7d9839b2_53044cuda3std3__48in_placeE,(_ZN39_INTERNAL_1431e3ff_4_k_cu_7d9839b2_53044cuda3std6ranges3__45__cpo9iter_moveE - _ZN39_INTERNAL_1431e3ff_4_k_cu_7d9839b2_53044cuda3std3__48in_placeE)
_ZN39_INTERNAL_1431e3ff_4_k_cu_7d9839b2_53044cuda3std3__48in_placeE:
	.zero		1
	.type		_ZN39_INTERNAL_1431e3ff_4_k_cu_7d9839b2_53044cuda3std6ranges3__45__cpo9iter_moveE,@object
	.size		_ZN39_INTERNAL_1431e3ff_4_k_cu_7d9839b2_53044cuda3std6ranges3__45__cpo9iter_moveE,(_ZN39_INTERNAL_1431e3ff_4_k_cu_7d9839b2_53044cuda3std3__45__cpo5beginE - _ZN39_INTERNAL_1431e3ff_4_k_cu_7d9839b2_53044cuda3std6ranges3__45__cpo9iter_moveE)
_ZN39_INTERNAL_1431e3ff_4_k_cu_7d9839b2_53044cuda3std6ranges3__45__cpo9iter_moveE:
	.zero		1
	.type		_ZN39_INTERNAL_1431e3ff_4_k_cu_7d9839b2_53044cuda3std3__45__cpo5beginE,@object
	.size		_ZN39_INTERNAL_1431e3ff_4_k_cu_7d9839b2_53044cuda3std3__45__cpo5beginE,(_ZN39_INTERNAL_1431e3ff_4_k_cu_7d9839b2_53044cuda3std3__441_GLOBAL__N__1431e3ff_4_k_cu_7d9839b2_53046ignoreE - _ZN39_INTERNAL_1431e3ff_4_k_cu_7d9839b2_53044cuda3std3__45__cpo5beginE)
_ZN39_INTERNAL_1431e3ff_4_k_cu_7d9839b2_53044cuda3std3__45__cpo5beginE:
	.zero		1
	.type		_ZN39_INTERNAL_1431e3ff_4_k_cu_7d9839b2_53044cuda3std3__441_GLOBAL__N__1431e3ff_4_k_cu_7d9839b2_53046ignoreE,@object
	.size		_ZN39_INTERNAL_1431e3ff_4_k_cu_7d9839b2_53044cuda3std3__441_GLOBAL__N__1431e3ff_4_k_cu_7d9839b2_53046ignoreE,(_ZN39_INTERNAL_1431e3ff_4_k_cu_7d9839b2_53044cute7productE - _ZN39_INTERNAL_1431e3ff_4_k_cu_7d9839b2_53044cuda3std3__441_GLOBAL__N__1431e3ff_4_k_cu_7d9839b2_53046ignoreE)
_ZN39_INTERNAL_1431e3ff_4_k_cu_7d9839b2_53044cuda3std3__441_GLOBAL__N__1431e3ff_4_k_cu_7d9839b2_53046ignoreE:
	.zero		1
	.type		_ZN39_INTERNAL_1431e3ff_4_k_cu_7d9839b2_53044cute7productE,@object
	.size		_ZN39_INTERNAL_1431e3ff_4_k_cu_7d9839b2_53044cute7productE,(_ZN39_INTERNAL_1431e3ff_4_k_cu_7d9839b2_53044cuda3std3__45__cpo3endE - _ZN39_INTERNAL_1431e3ff_4_k_cu_7d9839b2_53044cute7productE)
_ZN39_INTERNAL_1431e3ff_4_k_cu_7d9839b2_53044cute7productE:
	.zero		1
	.type		_ZN39_INTERNAL_1431e3ff_4_k_cu_7d9839b2_53044cuda3std3__45__cpo3endE,@object
	.size		_ZN39_INTERNAL_1431e3ff_4_k_cu_7d9839b2_53044cuda3std3__45__cpo3endE,(_ZN39_INTERNAL_1431e3ff_4_k_cu_7d9839b2_53044cuda3std3__419piecewise_constructE - _ZN39_INTERNAL_1431e3ff_4_k_cu_7d9839b2_53044cuda3std3__45__cpo3endE)
_ZN39_INTERNAL_1431e3ff_4_k_cu_7d9839b2_53044cuda3std3__45__cpo3endE:
	.zero		1
	.type		_ZN39_INTERNAL_1431e3ff_4_k_cu_7d9839b2_53044cuda3std3__419piecewise_constructE,@object
	.size		_ZN39_INTERNAL_1431e3ff_4_k_cu_7d9839b2_53044cuda3std3__419piecewise_constructE,(_ZN39_INTERNAL_1431e3ff_4_k_cu_7d9839b2_53044cuda3std3__45__cpo4cendE - _ZN39_INTERNAL_1431e3ff_4_k_cu_7d9839b2_53044cuda3std3__419piecewise_constructE)
_ZN39_INTERNAL_1431e3ff_4_k_cu_7d9839b2_53044cuda3std3__419piecewise_constructE:
	.zero		1
	.type		_ZN39_INTERNAL_1431e3ff_4_k_cu_7d9839b2_53044cuda3std3__45__cpo4cendE,@object
	.size		_ZN39_INTERNAL_1431e3ff_4_k_cu_7d9839b2_53044cuda3std3__45__cpo4cendE,(_ZN39_INTERNAL_1431e3ff_4_k_cu_7d9839b2_53044cuda3std6ranges3__45__cpo4swapE - _ZN39_INTERNAL_1431e3ff_4_k_cu_7d9839b2_53044cuda3std3__45__cpo4cendE)
_ZN39_INTERNAL_1431e3ff_4_k_cu_7d9839b2_53044cuda3std3__45__cpo4cendE:
	.zero		1
	.type		_ZN39_INTERNAL_1431e3ff_4_k_cu_7d9839b2_53044cuda3std6ranges3__45__cpo4swapE,@object
	.size		_ZN39_INTERNAL_1431e3ff_4_k_cu_7d9839b2_53044cuda3std6ranges3__45__cpo4swapE,(.L_7 - _ZN39_INTERNAL_1431e3ff_4_k_cu_7d9839b2_53044cuda3std6ranges3__45__cpo4swapE)
_ZN39_INTERNAL_1431e3ff_4_k_cu_7d9839b2_53044cuda3std6ranges3__45__cpo4swapE:
	.zero		1
.L_7:


//--------------------- .nv.constant0._ZN7cutlass13device_kernelINS_4gemm6kernel13GemmUniversalIN4cute5tupleIJiiiiEEENS1_10collective13CollectiveMmaINS1_37MainloopSm90TmaGmmaWarpSpecializedFP8ILi4ENS5_IJNS4_1CILi2EEENSA_ILi1EEESC_EEENS1_35KernelTmaWarpSpecializedCooperativeEEENS5_IJNSA_ILi128EEESG_NSA_ILi64EEEEEENS_12float_e5m2_tENS5_IJlSC_lEEESJ_SK_NS4_8TiledMMAINS4_8MMA_AtomIJNS4_4SM904GMMA31MMA_64x128x32_F32E5M2E5M2_SS_TNILNSO_7ScaleInE1ELSQ_1EEEEEENS4_6LayoutISD_NS5_IJSC_NSA_ILi0EEESU_EEEEENS5_IJNS4_10UnderscoreESX_SX_EEEEENS4_13SM90_TMA_LOADENS4_14ComposedLayoutINS4_7SwizzleILi2ELi4ELi3EEENS4_18smem_ptr_flag_bitsILi8EEENST_INS5_IJNSA_ILi8EEESH_EEENS5_IJSH_SC_EEEEEEEvNS4_8identityENS4_23SM90_TMA_LOAD_MULTICASTES1A_vS1B_EENS_8epilogue10collective6detail29Sm90TmaWarpSpecializedAdapterINS1F_15DefaultEpilogueISJ_SK_SK_NS1E_6thread17LinearCombinationISJ_Li1EffLNS1J_9ScaleType4KindE0ELNS_15FloatRoundStyleE2ESJ_EENS1_15EpilogueDefaultEEEEEvvEEEEvNT_6ParamsE --------------------------
	.section	.nv.constant0._ZN7cutlass13device_kernelINS_4gemm6kernel13GemmUniversalIN4cute5tupleIJiiiiEEENS1_10collective13CollectiveMmaINS1_37MainloopSm90TmaGmmaWarpSpecializedFP8ILi4ENS5_IJNS4_1CILi2EEENSA_ILi1EEESC_EEENS1_35KernelTmaWarpSpecializedCooperativeEEENS5_IJNSA_ILi128EEESG_NSA_ILi64EEEEEENS_12float_e5m2_tENS5_IJlSC_lEEESJ_SK_NS4_8TiledMMAINS4_8MMA_AtomIJNS4_4SM904GMMA31MMA_64x128x32_F32E5M2E5M2_SS_TNILNSO_7ScaleInE1ELSQ_1EEEEEENS4_6LayoutISD_NS5_IJSC_NSA_ILi0EEESU_EEEEENS5_IJNS4_10UnderscoreESX_SX_EEEEENS4_13SM90_TMA_LOADENS4_14ComposedLayoutINS4_7SwizzleILi2ELi4ELi3EEENS4_18smem_ptr_flag_bitsILi8EEENST_INS5_IJNSA_ILi8EEESH_EEENS5_IJSH_SC_EEEEEEEvNS4_8identityENS4_23SM90_TMA_LOAD_MULTICASTES1A_vS1B_EENS_8epilogue10collective6detail29Sm90TmaWarpSpecializedAdapterINS1F_15DefaultEpilogueISJ_SK_SK_NS1E_6thread17LinearCombinationISJ_Li1EffLNS1J_9ScaleType4KindE0ELNS_15FloatRoundStyleE2ESJ_EENS1_15EpilogueDefaultEEEEEvvEEEEvNT_6ParamsE,"a",@progbits
	.sectionflags	@""
	.align	4
.nv.constant0._ZN7cutlass13device_kernelINS_4gemm6kernel13GemmUniversalIN4cute5tupleIJiiiiEEENS1_10collective13CollectiveMmaINS1_37MainloopSm90TmaGmmaWarpSpecializedFP8ILi4ENS5_IJNS4_1CILi2EEENSA_ILi1EEESC_EEENS1_35KernelTmaWarpSpecializedCooperativeEEENS5_IJNSA_ILi128EEESG_NSA_ILi64EEEEEENS_12float_e5m2_tENS5_IJlSC_lEEESJ_SK_NS4_8TiledMMAINS4_8MMA_AtomIJNS4_4SM904GMMA31MMA_64x128x32_F32E5M2E5M2_SS_TNILNSO_7ScaleInE1ELSQ_1EEEEEENS4_6LayoutISD_NS5_IJSC_NSA_ILi0EEESU_EEEEENS5_IJNS4_10UnderscoreESX_SX_EEEEENS4_13SM90_TMA_LOADENS4_14ComposedLayoutINS4_7SwizzleILi2ELi4ELi3EEENS4_18smem_ptr_flag_bitsILi8EEENST_INS5_IJNSA_ILi8EEESH_EEENS5_IJSH_SC_EEEEEEEvNS4_8identityENS4_23SM90_TMA_LOAD_MULTICASTES1A_vS1B_EENS_8epilogue10collective6detail29Sm90TmaWarpSpecializedAdapterINS1F_15DefaultEpilogueISJ_SK_SK_NS1E_6thread17LinearCombinationISJ_Li1EffLNS1J_9ScaleType4KindE0ELNS_15FloatRoundStyleE2ESJ_EENS1_15EpilogueDefaultEEEEEvvEEEEvNT_6ParamsE:
	.zero		1664


//--------------------- SYMBOLS --------------------------

	.type		.nv.reservedSmem.offset0,@object
	.size		.nv.reservedSmem.offset0,0x4
